//
// Generated by NVIDIA NVVM Compiler
//
// Compiler Build ID: CL-36424714
// Cuda compilation tools, release 13.0, V13.0.88
// Based on NVVM 20.0.0
//

.version 9.0
.target sm_100
.address_size 64

	// .globl	_Z5HflipPhS_j
// _ZZ6Hflip6PhS_jjE9PixBuffer has been demoted
// _ZZ6Hflip7PjS_jE9PixBuffer has been demoted
// _ZZ6Vflip6PhS_jjjE9PixBuffer has been demoted
// _ZZ6Vflip7PjS_jjE9PixBuffer has been demoted
// _ZZ6Vflip8PjS_jjE9PixBuffer has been demoted
// _ZZ8PixCopy4PhS_jE9PixBuffer has been demoted
// _ZZ8PixCopy5PjS_jE9PixBuffer has been demoted

.visible .entry _Z5HflipPhS_j(
	.param .u64 .ptr .align 1 _Z5HflipPhS_j_param_0,
	.param .u64 .ptr .align 1 _Z5HflipPhS_j_param_1,
	.param .u32 _Z5HflipPhS_j_param_2
)
{
	.reg .pred 	%p<2>;
	.reg .b16 	%rs<4>;
	.reg .b32 	%r<23>;
	.reg .b64 	%rd<17>;

	ld.param.u64 	%rd1, [_Z5HflipPhS_j_param_0];
	ld.param.u64 	%rd2, [_Z5HflipPhS_j_param_1];
	ld.param.u32 	%r3, [_Z5HflipPhS_j_param_2];
	mov.u32 	%r4, %ntid.x;
	mov.u32 	%r5, %ctaid.x;
	mov.u32 	%r6, %tid.x;
	add.s32 	%r7, %r4, %r3;
	add.s32 	%r8, %r7, -1;
	div.u32 	%r9, %r8, %r4;
	div.u32 	%r1, %r5, %r9;
	mul.lo.s32 	%r10, %r1, %r9;
	sub.s32 	%r11, %r5, %r10;
	mad.lo.s32 	%r2, %r11, %r4, %r6;
	setp.ge.u32 	%p1, %r2, %r3;
	@%p1 bra 	$L__BB0_2;
	cvta.to.global.u64 	%rd3, %rd2;
	cvta.to.global.u64 	%rd4, %rd1;
	mad.lo.s32 	%r12, %r3, 3, 3;
	and.b32  	%r13, %r12, -4;
	not.b32 	%r14, %r2;
	add.s32 	%r15, %r3, %r14;
	mul.lo.s32 	%r16, %r1, %r13;
	mad.lo.s32 	%r17, %r2, 3, %r16;
	mad.lo.s32 	%r18, %r15, 3, %r16;
	cvt.u64.u32 	%rd5, %r17;
	add.s64 	%rd6, %rd3, %rd5;
	ld.global.u8 	%rs1, [%rd6];
	cvt.u64.u32 	%rd7, %r18;
	add.s64 	%rd8, %rd4, %rd7;
	st.global.u8 	[%rd8], %rs1;
	add.s32 	%r19, %r17, 1;
	cvt.u64.u32 	%rd9, %r19;
	add.s64 	%rd10, %rd3, %rd9;
	ld.global.u8 	%rs2, [%rd10];
	add.s32 	%r20, %r18, 1;
	cvt.u64.u32 	%rd11, %r20;
	add.s64 	%rd12, %rd4, %rd11;
	st.global.u8 	[%rd12], %rs2;
	add.s32 	%r21, %r17, 2;
	cvt.u64.u32 	%rd13, %r21;
	add.s64 	%rd14, %rd3, %rd13;
	ld.global.u8 	%rs3, [%rd14];
	add.s32 	%r22, %r18, 2;
	cvt.u64.u32 	%rd15, %r22;
	add.s64 	%rd16, %rd4, %rd15;
	st.global.u8 	[%rd16], %rs3;
$L__BB0_2:
	ret;

}
	// .globl	_Z6Hflip2PhS_jjj
.visible .entry _Z6Hflip2PhS_jjj(
	.param .u64 .ptr .align 1 _Z6Hflip2PhS_jjj_param_0,
	.param .u64 .ptr .align 1 _Z6Hflip2PhS_jjj_param_1,
	.param .u32 _Z6Hflip2PhS_jjj_param_2,
	.param .u32 _Z6Hflip2PhS_jjj_param_3,
	.param .u32 _Z6Hflip2PhS_jjj_param_4
)
{
	.reg .pred 	%p<2>;
	.reg .b16 	%rs<4>;
	.reg .b32 	%r<20>;
	.reg .b64 	%rd<17>;

	ld.param.u64 	%rd1, [_Z6Hflip2PhS_jjj_param_0];
	ld.param.u64 	%rd2, [_Z6Hflip2PhS_jjj_param_1];
	ld.param.u32 	%r3, [_Z6Hflip2PhS_jjj_param_2];
	ld.param.u32 	%r5, [_Z6Hflip2PhS_jjj_param_3];
	ld.param.u32 	%r4, [_Z6Hflip2PhS_jjj_param_4];
	mov.u32 	%r6, %ntid.x;
	mov.u32 	%r7, %ctaid.x;
	mov.u32 	%r8, %tid.x;
	div.u32 	%r1, %r7, %r5;
	mul.lo.s32 	%r9, %r1, %r5;
	sub.s32 	%r10, %r7, %r9;
	mad.lo.s32 	%r2, %r10, %r6, %r8;
	setp.ge.u32 	%p1, %r2, %r3;
	@%p1 bra 	$L__BB1_2;
	cvta.to.global.u64 	%rd3, %rd2;
	cvta.to.global.u64 	%rd4, %rd1;
	not.b32 	%r11, %r2;
	add.s32 	%r12, %r3, %r11;
	mul.lo.s32 	%r13, %r1, %r4;
	mad.lo.s32 	%r14, %r2, 3, %r13;
	mad.lo.s32 	%r15, %r12, 3, %r13;
	cvt.u64.u32 	%rd5, %r14;
	add.s64 	%rd6, %rd3, %rd5;
	ld.global.u8 	%rs1, [%rd6];
	cvt.u64.u32 	%rd7, %r15;
	add.s64 	%rd8, %rd4, %rd7;
	st.global.u8 	[%rd8], %rs1;
	add.s32 	%r16, %r14, 1;
	cvt.u64.u32 	%rd9, %r16;
	add.s64 	%rd10, %rd3, %rd9;
	ld.global.u8 	%rs2, [%rd10];
	add.s32 	%r17, %r15, 1;
	cvt.u64.u32 	%rd11, %r17;
	add.s64 	%rd12, %rd4, %rd11;
	st.global.u8 	[%rd12], %rs2;
	add.s32 	%r18, %r14, 2;
	cvt.u64.u32 	%rd13, %r18;
	add.s64 	%rd14, %rd3, %rd13;
	ld.global.u8 	%rs3, [%rd14];
	add.s32 	%r19, %r15, 2;
	cvt.u64.u32 	%rd15, %r19;
	add.s64 	%rd16, %rd4, %rd15;
	st.global.u8 	[%rd16], %rs3;
$L__BB1_2:
	ret;

}
	// .globl	_Z6Hflip3PhS_jj
.visible .entry _Z6Hflip3PhS_jj(
	.param .u64 .ptr .align 1 _Z6Hflip3PhS_jj_param_0,
	.param .u64 .ptr .align 1 _Z6Hflip3PhS_jj_param_1,
	.param .u32 _Z6Hflip3PhS_jj_param_2,
	.param .u32 _Z6Hflip3PhS_jj_param_3
)
{
	.reg .pred 	%p<2>;
	.reg .b16 	%rs<4>;
	.reg .b32 	%r<17>;
	.reg .b64 	%rd<17>;

	ld.param.u64 	%rd1, [_Z6Hflip3PhS_jj_param_0];
	ld.param.u64 	%rd2, [_Z6Hflip3PhS_jj_param_1];
	ld.param.u32 	%r2, [_Z6Hflip3PhS_jj_param_2];
	ld.param.u32 	%r3, [_Z6Hflip3PhS_jj_param_3];
	mov.u32 	%r4, %ntid.x;
	mov.u32 	%r5, %ctaid.x;
	mov.u32 	%r6, %tid.x;
	mad.lo.s32 	%r1, %r5, %r4, %r6;
	setp.ge.u32 	%p1, %r1, %r2;
	@%p1 bra 	$L__BB2_2;
	cvta.to.global.u64 	%rd3, %rd2;
	cvta.to.global.u64 	%rd4, %rd1;
	mov.u32 	%r7, %ctaid.y;
	not.b32 	%r8, %r1;
	add.s32 	%r9, %r2, %r8;
	mul.lo.s32 	%r10, %r3, %r7;
	mad.lo.s32 	%r11, %r1, 3, %r10;
	mad.lo.s32 	%r12, %r9, 3, %r10;
	cvt.u64.u32 	%rd5, %r11;
	add.s64 	%rd6, %rd3, %rd5;
	ld.global.u8 	%rs1, [%rd6];
	cvt.u64.u32 	%rd7, %r12;
	add.s64 	%rd8, %rd4, %rd7;
	st.global.u8 	[%rd8], %rs1;
	add.s32 	%r13, %r11, 1;
	cvt.u64.u32 	%rd9, %r13;
	add.s64 	%rd10, %rd3, %rd9;
	ld.global.u8 	%rs2, [%rd10];
	add.s32 	%r14, %r12, 1;
	cvt.u64.u32 	%rd11, %r14;
	add.s64 	%rd12, %rd4, %rd11;
	st.global.u8 	[%rd12], %rs2;
	add.s32 	%r15, %r11, 2;
	cvt.u64.u32 	%rd13, %r15;
	add.s64 	%rd14, %rd3, %rd13;
	ld.global.u8 	%rs3, [%rd14];
	add.s32 	%r16, %r12, 2;
	cvt.u64.u32 	%rd15, %r16;
	add.s64 	%rd16, %rd4, %rd15;
	st.global.u8 	[%rd16], %rs3;
$L__BB2_2:
	ret;

}
	// .globl	_Z6Hflip4PhS_jj
.visible .entry _Z6Hflip4PhS_jj(
	.param .u64 .ptr .align 1 _Z6Hflip4PhS_jj_param_0,
	.param .u64 .ptr .align 1 _Z6Hflip4PhS_jj_param_1,
	.param .u32 _Z6Hflip4PhS_jj_param_2,
	.param .u32 _Z6Hflip4PhS_jj_param_3
)
{
	.reg .pred 	%p<3>;
	.reg .b16 	%rs<7>;
	.reg .b32 	%r<25>;
	.reg .b64 	%rd<29>;

	ld.param.u64 	%rd3, [_Z6Hflip4PhS_jj_param_0];
	ld.param.u64 	%rd4, [_Z6Hflip4PhS_jj_param_1];
	ld.param.u32 	%r5, [_Z6Hflip4PhS_jj_param_2];
	ld.param.u32 	%r6, [_Z6Hflip4PhS_jj_param_3];
	cvta.to.global.u64 	%rd1, %rd3;
	cvta.to.global.u64 	%rd2, %rd4;
	mov.u32 	%r7, %ntid.x;
	mov.u32 	%r8, %ctaid.x;
	mov.u32 	%r9, %tid.x;
	mad.lo.s32 	%r1, %r8, %r7, %r9;
	shl.b32 	%r2, %r1, 1;
	setp.ge.u32 	%p1, %r2, %r5;
	@%p1 bra 	$L__BB3_3;
	mov.u32 	%r10, %ctaid.y;
	not.b32 	%r11, %r2;
	add.s32 	%r12, %r5, %r11;
	mul.lo.s32 	%r13, %r6, %r10;
	mad.lo.s32 	%r3, %r1, 6, %r13;
	mad.lo.s32 	%r4, %r12, 3, %r13;
	cvt.u64.u32 	%rd5, %r3;
	add.s64 	%rd6, %rd2, %rd5;
	ld.global.u8 	%rs1, [%rd6];
	cvt.u64.u32 	%rd7, %r4;
	add.s64 	%rd8, %rd1, %rd7;
	st.global.u8 	[%rd8], %rs1;
	add.s32 	%r14, %r3, 1;
	cvt.u64.u32 	%rd9, %r14;
	add.s64 	%rd10, %rd2, %rd9;
	ld.global.u8 	%rs2, [%rd10];
	add.s32 	%r15, %r4, 1;
	cvt.u64.u32 	%rd11, %r15;
	add.s64 	%rd12, %rd1, %rd11;
	st.global.u8 	[%rd12], %rs2;
	add.s32 	%r16, %r3, 2;
	cvt.u64.u32 	%rd13, %r16;
	add.s64 	%rd14, %rd2, %rd13;
	ld.global.u8 	%rs3, [%rd14];
	add.s32 	%r17, %r4, 2;
	cvt.u64.u32 	%rd15, %r17;
	add.s64 	%rd16, %rd1, %rd15;
	st.global.u8 	[%rd16], %rs3;
	add.s32 	%r18, %r2, 1;
	setp.ge.u32 	%p2, %r18, %r5;
	@%p2 bra 	$L__BB3_3;
	add.s32 	%r19, %r3, 3;
	cvt.u64.u32 	%rd17, %r19;
	add.s64 	%rd18, %rd2, %rd17;
	ld.global.u8 	%rs4, [%rd18];
	add.s32 	%r20, %r4, -3;
	cvt.u64.u32 	%rd19, %r20;
	add.s64 	%rd20, %rd1, %rd19;
	st.global.u8 	[%rd20], %rs4;
	add.s32 	%r21, %r3, 4;
	cvt.u64.u32 	%rd21, %r21;
	add.s64 	%rd22, %rd2, %rd21;
	ld.global.u8 	%rs5, [%rd22];
	add.s32 	%r22, %r4, -2;
	cvt.u64.u32 	%rd23, %r22;
	add.s64 	%rd24, %rd1, %rd23;
	st.global.u8 	[%rd24], %rs5;
	add.s32 	%r23, %r3, 5;
	cvt.u64.u32 	%rd25, %r23;
	add.s64 	%rd26, %rd2, %rd25;
	ld.global.u8 	%rs6, [%rd26];
	add.s32 	%r24, %r4, -1;
	cvt.u64.u32 	%rd27, %r24;
	add.s64 	%rd28, %rd1, %rd27;
	st.global.u8 	[%rd28], %rs6;
$L__BB3_3:
	ret;

}
	// .globl	_Z6Hflip5PhS_jj
.visible .entry _Z6Hflip5PhS_jj(
	.param .u64 .ptr .align 1 _Z6Hflip5PhS_jj_param_0,
	.param .u64 .ptr .align 1 _Z6Hflip5PhS_jj_param_1,
	.param .u32 _Z6Hflip5PhS_jj_param_2,
	.param .u32 _Z6Hflip5PhS_jj_param_3
)
{
	.reg .pred 	%p<3>;
	.reg .b16 	%rs<4>;
	.reg .b32 	%r<33>;
	.reg .b64 	%rd<17>;

	ld.param.u64 	%rd3, [_Z6Hflip5PhS_jj_param_0];
	ld.param.u64 	%rd4, [_Z6Hflip5PhS_jj_param_1];
	ld.param.u32 	%r12, [_Z6Hflip5PhS_jj_param_2];
	ld.param.u32 	%r13, [_Z6Hflip5PhS_jj_param_3];
	mov.u32 	%r14, %ntid.x;
	mov.u32 	%r15, %ctaid.x;
	mov.u32 	%r16, %tid.x;
	mad.lo.s32 	%r1, %r15, %r14, %r16;
	shl.b32 	%r2, %r1, 2;
	setp.ge.u32 	%p1, %r2, %r12;
	@%p1 bra 	$L__BB4_3;
	cvta.to.global.u64 	%rd1, %rd3;
	cvta.to.global.u64 	%rd2, %rd4;
	mov.u32 	%r17, %ctaid.y;
	not.b32 	%r18, %r2;
	add.s32 	%r19, %r12, %r18;
	mul.lo.s32 	%r20, %r13, %r17;
	mul.lo.s32 	%r21, %r1, 12;
	min.u32 	%r22, %r19, 3;
	neg.s32 	%r32, %r22;
	mad.lo.s32 	%r23, %r12, 3, %r20;
	sub.s32 	%r24, %r23, %r21;
	add.s32 	%r31, %r24, -3;
	add.s32 	%r25, %r20, %r21;
	add.s32 	%r30, %r25, 1;
$L__BB4_2:
	add.s32 	%r26, %r30, -1;
	cvt.u64.u32 	%rd5, %r26;
	add.s64 	%rd6, %rd2, %rd5;
	ld.global.u8 	%rs1, [%rd6];
	add.s32 	%r27, %r31, 2;
	cvt.u64.u32 	%rd7, %r31;
	add.s64 	%rd8, %rd1, %rd7;
	st.global.u8 	[%rd8], %rs1;
	add.s32 	%r28, %r30, 1;
	cvt.u64.u32 	%rd9, %r30;
	add.s64 	%rd10, %rd2, %rd9;
	ld.global.u8 	%rs2, [%rd10];
	add.s32 	%r29, %r31, 1;
	cvt.u64.u32 	%rd11, %r29;
	add.s64 	%rd12, %rd1, %rd11;
	st.global.u8 	[%rd12], %rs2;
	cvt.u64.u32 	%rd13, %r28;
	add.s64 	%rd14, %rd2, %rd13;
	ld.global.u8 	%rs3, [%rd14];
	cvt.u64.u32 	%rd15, %r27;
	add.s64 	%rd16, %rd1, %rd15;
	st.global.u8 	[%rd16], %rs3;
	add.s32 	%r32, %r32, 1;
	add.s32 	%r31, %r31, -3;
	add.s32 	%r30, %r30, 3;
	setp.ne.s32 	%p2, %r32, 1;
	@%p2 bra 	$L__BB4_2;
$L__BB4_3:
	ret;

}
	// .globl	_Z6Hflip6PhS_jj
.visible .entry _Z6Hflip6PhS_jj(
	.param .u64 .ptr .align 1 _Z6Hflip6PhS_jj_param_0,
	.param .u64 .ptr .align 1 _Z6Hflip6PhS_jj_param_1,
	.param .u32 _Z6Hflip6PhS_jj_param_2,
	.param .u32 _Z6Hflip6PhS_jj_param_3
)
{
	.reg .pred 	%p<2>;
	.reg .b16 	%rs<7>;
	.reg .b32 	%r<19>;
	.reg .b64 	%rd<17>;
	// demoted variable
	.shared .align 1 .b8 _ZZ6Hflip6PhS_jjE9PixBuffer[3072];
	ld.param.u64 	%rd1, [_Z6Hflip6PhS_jj_param_0];
	ld.param.u64 	%rd2, [_Z6Hflip6PhS_jj_param_1];
	ld.param.u32 	%r3, [_Z6Hflip6PhS_jj_param_2];
	ld.param.u32 	%r4, [_Z6Hflip6PhS_jj_param_3];
	mov.u32 	%r5, %ntid.x;
	mov.u32 	%r6, %ctaid.x;
	mov.u32 	%r1, %tid.x;
	mad.lo.s32 	%r2, %r6, %r5, %r1;
	setp.ge.u32 	%p1, %r2, %r3;
	@%p1 bra 	$L__BB5_2;
	cvta.to.global.u64 	%rd3, %rd2;
	cvta.to.global.u64 	%rd4, %rd1;
	mov.u32 	%r7, %ctaid.y;
	not.b32 	%r8, %r2;
	add.s32 	%r9, %r3, %r8;
	mul.lo.s32 	%r10, %r4, %r7;
	mad.lo.s32 	%r11, %r2, 3, %r10;
	mad.lo.s32 	%r12, %r9, 3, %r10;
	cvt.u64.u32 	%rd5, %r11;
	add.s64 	%rd6, %rd3, %rd5;
	ld.global.u8 	%rs1, [%rd6];
	mov.u32 	%r13, _ZZ6Hflip6PhS_jjE9PixBuffer;
	mad.lo.s32 	%r14, %r1, 3, %r13;
	st.shared.u8 	[%r14], %rs1;
	add.s32 	%r15, %r11, 1;
	cvt.u64.u32 	%rd7, %r15;
	add.s64 	%rd8, %rd3, %rd7;
	ld.global.u8 	%rs2, [%rd8];
	st.shared.u8 	[%r14+1], %rs2;
	add.s32 	%r16, %r11, 2;
	cvt.u64.u32 	%rd9, %r16;
	add.s64 	%rd10, %rd3, %rd9;
	ld.global.u8 	%rs3, [%rd10];
	st.shared.u8 	[%r14+2], %rs3;
	bar.sync 	0;
	ld.shared.u8 	%rs4, [%r14];
	cvt.u64.u32 	%rd11, %r12;
	add.s64 	%rd12, %rd4, %rd11;
	st.global.u8 	[%rd12], %rs4;
	ld.shared.u8 	%rs5, [%r14+1];
	add.s32 	%r17, %r12, 1;
	cvt.u64.u32 	%rd13, %r17;
	add.s64 	%rd14, %rd4, %rd13;
	st.global.u8 	[%rd14], %rs5;
	ld.shared.u8 	%rs6, [%r14+2];
	add.s32 	%r18, %r12, 2;
	cvt.u64.u32 	%rd15, %r18;
	add.s64 	%rd16, %rd4, %rd15;
	st.global.u8 	[%rd16], %rs6;
$L__BB5_2:
	ret;

}
	// .globl	_Z6Hflip7PjS_j
.visible .entry _Z6Hflip7PjS_j(
	.param .u64 .ptr .align 1 _Z6Hflip7PjS_j_param_0,
	.param .u64 .ptr .align 1 _Z6Hflip7PjS_j_param_1,
	.param .u32 _Z6Hflip7PjS_j_param_2
)
{
	.reg .pred 	%p<2>;
	.reg .b32 	%r<33>;
	.reg .b64 	%rd<17>;
	// demoted variable
	.shared .align 4 .b8 _ZZ6Hflip7PjS_jE9PixBuffer[12288];
	ld.param.u64 	%rd1, [_Z6Hflip7PjS_j_param_0];
	ld.param.u64 	%rd2, [_Z6Hflip7PjS_j_param_1];
	ld.param.u32 	%r3, [_Z6Hflip7PjS_j_param_2];
	mov.u32 	%r4, %ntid.x;
	mov.u32 	%r5, %ctaid.x;
	mov.u32 	%r1, %tid.x;
	mad.lo.s32 	%r6, %r5, %r4, %r1;
	mul.lo.s32 	%r2, %r6, 3;
	setp.ge.u32 	%p1, %r2, %r3;
	@%p1 bra 	$L__BB6_2;
	cvta.to.global.u64 	%rd3, %rd2;
	cvta.to.global.u64 	%rd4, %rd1;
	mov.u32 	%r7, %ctaid.y;
	not.b32 	%r8, %r2;
	add.s32 	%r9, %r3, %r8;
	mul.lo.s32 	%r10, %r3, %r7;
	add.s32 	%r11, %r10, %r2;
	add.s32 	%r12, %r9, %r10;
	add.s32 	%r13, %r12, -2;
	mul.wide.u32 	%rd5, %r11, 4;
	add.s64 	%rd6, %rd3, %rd5;
	ld.global.u32 	%r14, [%rd6];
	mov.u32 	%r15, _ZZ6Hflip7PjS_jE9PixBuffer;
	mad.lo.s32 	%r16, %r1, 12, %r15;
	st.shared.u32 	[%r16], %r14;
	add.s32 	%r17, %r11, 1;
	mul.wide.u32 	%rd7, %r17, 4;
	add.s64 	%rd8, %rd3, %rd7;
	ld.global.u32 	%r18, [%rd8];
	st.shared.u32 	[%r16+4], %r18;
	add.s32 	%r19, %r11, 2;
	mul.wide.u32 	%rd9, %r19, 4;
	add.s64 	%rd10, %rd3, %rd9;
	ld.global.u32 	%r20, [%rd10];
	st.shared.u32 	[%r16+8], %r20;
	bar.sync 	0;
	ld.shared.u32 	%r21, [%r16+8];
	ld.shared.u32 	%r22, [%r16];
	ld.shared.u32 	%r23, [%r16+4];
	prmt.b32 	%r24, %r21, %r23, 0x6321U;
	st.shared.u32 	[%r16], %r24;
	prmt.b32 	%r25, %r23, %r22, 0x6541U;
	st.shared.u32 	[%r16+8], %r25;
	prmt.b32 	%r26, %r23, %r21, 0x43U;
	prmt.b32 	%r27, %r26, %r22, 0x710U;
	prmt.b32 	%r28, %r27, %r23, 0x4210U;
	st.shared.u32 	[%r16+4], %r28;
	bar.sync 	0;
	ld.shared.u32 	%r29, [%r16];
	mul.wide.u32 	%rd11, %r13, 4;
	add.s64 	%rd12, %rd4, %rd11;
	st.global.u32 	[%rd12], %r29;
	ld.shared.u32 	%r30, [%r16+4];
	add.s32 	%r31, %r12, -1;
	mul.wide.u32 	%rd13, %r31, 4;
	add.s64 	%rd14, %rd4, %rd13;
	st.global.u32 	[%rd14], %r30;
	ld.shared.u32 	%r32, [%r16+8];
	mul.wide.u32 	%rd15, %r12, 4;
	add.s64 	%rd16, %rd4, %rd15;
	st.global.u32 	[%rd16], %r32;
$L__BB6_2:
	ret;

}
	// .globl	_Z6Hflip8PjS_j
.visible .entry _Z6Hflip8PjS_j(
	.param .u64 .ptr .align 1 _Z6Hflip8PjS_j_param_0,
	.param .u64 .ptr .align 1 _Z6Hflip8PjS_j_param_1,
	.param .u32 _Z6Hflip8PjS_j_param_2
)
{
	.reg .pred 	%p<2>;
	.reg .b32 	%r<40>;
	.reg .b64 	%rd<17>;

	ld.param.u64 	%rd1, [_Z6Hflip8PjS_j_param_0];
	ld.param.u64 	%rd2, [_Z6Hflip8PjS_j_param_1];
	ld.param.u32 	%r2, [_Z6Hflip8PjS_j_param_2];
	mov.u32 	%r3, %ntid.x;
	mov.u32 	%r4, %ctaid.x;
	mov.u32 	%r5, %tid.x;
	mad.lo.s32 	%r6, %r4, %r3, %r5;
	mul.lo.s32 	%r1, %r6, 3;
	setp.ge.u32 	%p1, %r1, %r2;
	@%p1 bra 	$L__BB7_2;
	cvta.to.global.u64 	%rd3, %rd2;
	cvta.to.global.u64 	%rd4, %rd1;
	mov.u32 	%r7, %ctaid.y;
	not.b32 	%r8, %r1;
	add.s32 	%r9, %r2, %r8;
	mul.lo.s32 	%r10, %r2, %r7;
	add.s32 	%r11, %r10, %r1;
	add.s32 	%r12, %r9, %r10;
	add.s32 	%r13, %r12, -2;
	mul.wide.u32 	%rd5, %r11, 4;
	add.s64 	%rd6, %rd3, %rd5;
	ld.global.u32 	%r14, [%rd6];
	add.s32 	%r15, %r11, 1;
	mul.wide.u32 	%rd7, %r15, 4;
	add.s64 	%rd8, %rd3, %rd7;
	ld.global.u32 	%r16, [%rd8];
	add.s32 	%r17, %r11, 2;
	mul.wide.u32 	%rd9, %r17, 4;
	add.s64 	%rd10, %rd3, %rd9;
	ld.global.u32 	%r18, [%rd10];
	shr.u32 	%r19, %r18, 8;
	shl.b32 	%r20, %r16, 8;
	and.b32  	%r21, %r20, -16777216;
	or.b32  	%r22, %r19, %r21;
	and.b32  	%r23, %r16, -16776961;
	prmt.b32 	%r24, %r23, 0, 291;
	shr.u32 	%r25, %r14, 8;
	and.b32  	%r26, %r25, 16711680;
	or.b32  	%r27, %r24, %r26;
	shl.b32 	%r28, %r18, 8;
	and.b32  	%r29, %r28, 65280;
	or.b32  	%r30, %r27, %r29;
	shl.b32 	%r31, %r14, 8;
	and.b32  	%r32, %r31, -65536;
	shr.u32 	%r33, %r14, 16;
	and.b32  	%r34, %r33, 65280;
	or.b32  	%r35, %r32, %r34;
	shr.u32 	%r36, %r16, 8;
	and.b32  	%r37, %r36, 255;
	or.b32  	%r38, %r35, %r37;
	mul.wide.u32 	%rd11, %r13, 4;
	add.s64 	%rd12, %rd4, %rd11;
	st.global.u32 	[%rd12], %r22;
	add.s32 	%r39, %r12, -1;
	mul.wide.u32 	%rd13, %r39, 4;
	add.s64 	%rd14, %rd4, %rd13;
	st.global.u32 	[%rd14], %r30;
	mul.wide.u32 	%rd15, %r12, 4;
	add.s64 	%rd16, %rd4, %rd15;
	st.global.u32 	[%rd16], %r38;
$L__BB7_2:
	ret;

}
	// .globl	_Z5VflipPhS_jj
.visible .entry _Z5VflipPhS_jj(
	.param .u64 .ptr .align 1 _Z5VflipPhS_jj_param_0,
	.param .u64 .ptr .align 1 _Z5VflipPhS_jj_param_1,
	.param .u32 _Z5VflipPhS_jj_param_2,
	.param .u32 _Z5VflipPhS_jj_param_3
)
{
	.reg .pred 	%p<2>;
	.reg .b16 	%rs<4>;
	.reg .b32 	%r<24>;
	.reg .b64 	%rd<17>;

	ld.param.u64 	%rd1, [_Z5VflipPhS_jj_param_0];
	ld.param.u64 	%rd2, [_Z5VflipPhS_jj_param_1];
	ld.param.u32 	%r3, [_Z5VflipPhS_jj_param_2];
	ld.param.u32 	%r4, [_Z5VflipPhS_jj_param_3];
	mov.u32 	%r5, %ntid.x;
	mov.u32 	%r6, %ctaid.x;
	mov.u32 	%r7, %tid.x;
	add.s32 	%r8, %r5, %r3;
	add.s32 	%r9, %r8, -1;
	div.u32 	%r10, %r9, %r5;
	div.u32 	%r1, %r6, %r10;
	mul.lo.s32 	%r11, %r1, %r10;
	sub.s32 	%r12, %r6, %r11;
	mad.lo.s32 	%r2, %r12, %r5, %r7;
	setp.ge.u32 	%p1, %r2, %r3;
	@%p1 bra 	$L__BB8_2;
	cvta.to.global.u64 	%rd3, %rd2;
	cvta.to.global.u64 	%rd4, %rd1;
	mad.lo.s32 	%r13, %r3, 3, 3;
	and.b32  	%r14, %r13, -4;
	not.b32 	%r15, %r1;
	add.s32 	%r16, %r4, %r15;
	mul.lo.s32 	%r17, %r2, 3;
	mad.lo.s32 	%r18, %r1, %r14, %r17;
	mad.lo.s32 	%r19, %r16, %r14, %r17;
	cvt.u64.u32 	%rd5, %r18;
	add.s64 	%rd6, %rd3, %rd5;
	ld.global.u8 	%rs1, [%rd6];
	cvt.u64.u32 	%rd7, %r19;
	add.s64 	%rd8, %rd4, %rd7;
	st.global.u8 	[%rd8], %rs1;
	add.s32 	%r20, %r18, 1;
	cvt.u64.u32 	%rd9, %r20;
	add.s64 	%rd10, %rd3, %rd9;
	ld.global.u8 	%rs2, [%rd10];
	add.s32 	%r21, %r19, 1;
	cvt.u64.u32 	%rd11, %r21;
	add.s64 	%rd12, %rd4, %rd11;
	st.global.u8 	[%rd12], %rs2;
	add.s32 	%r22, %r18, 2;
	cvt.u64.u32 	%rd13, %r22;
	add.s64 	%rd14, %rd3, %rd13;
	ld.global.u8 	%rs3, [%rd14];
	add.s32 	%r23, %r19, 2;
	cvt.u64.u32 	%rd15, %r23;
	add.s64 	%rd16, %rd4, %rd15;
	st.global.u8 	[%rd16], %rs3;
$L__BB8_2:
	ret;

}
	// .globl	_Z6Vflip2PhS_jjjj
.visible .entry _Z6Vflip2PhS_jjjj(
	.param .u64 .ptr .align 1 _Z6Vflip2PhS_jjjj_param_0,
	.param .u64 .ptr .align 1 _Z6Vflip2PhS_jjjj_param_1,
	.param .u32 _Z6Vflip2PhS_jjjj_param_2,
	.param .u32 _Z6Vflip2PhS_jjjj_param_3,
	.param .u32 _Z6Vflip2PhS_jjjj_param_4,
	.param .u32 _Z6Vflip2PhS_jjjj_param_5
)
{
	.reg .pred 	%p<2>;
	.reg .b16 	%rs<4>;
	.reg .b32 	%r<21>;
	.reg .b64 	%rd<17>;

	ld.param.u64 	%rd1, [_Z6Vflip2PhS_jjjj_param_0];
	ld.param.u64 	%rd2, [_Z6Vflip2PhS_jjjj_param_1];
	ld.param.u32 	%r5, [_Z6Vflip2PhS_jjjj_param_2];
	ld.param.u32 	%r3, [_Z6Vflip2PhS_jjjj_param_3];
	ld.param.u32 	%r6, [_Z6Vflip2PhS_jjjj_param_4];
	ld.param.u32 	%r4, [_Z6Vflip2PhS_jjjj_param_5];
	mov.u32 	%r7, %ntid.x;
	mov.u32 	%r8, %ctaid.x;
	mov.u32 	%r9, %tid.x;
	div.u32 	%r1, %r8, %r6;
	mul.lo.s32 	%r10, %r1, %r6;
	sub.s32 	%r11, %r8, %r10;
	mad.lo.s32 	%r2, %r11, %r7, %r9;
	setp.ge.u32 	%p1, %r2, %r5;
	@%p1 bra 	$L__BB9_2;
	cvta.to.global.u64 	%rd3, %rd2;
	cvta.to.global.u64 	%rd4, %rd1;
	not.b32 	%r12, %r1;
	add.s32 	%r13, %r3, %r12;
	mul.lo.s32 	%r14, %r2, 3;
	mad.lo.s32 	%r15, %r1, %r4, %r14;
	mad.lo.s32 	%r16, %r13, %r4, %r14;
	cvt.u64.u32 	%rd5, %r15;
	add.s64 	%rd6, %rd3, %rd5;
	ld.global.u8 	%rs1, [%rd6];
	cvt.u64.u32 	%rd7, %r16;
	add.s64 	%rd8, %rd4, %rd7;
	st.global.u8 	[%rd8], %rs1;
	add.s32 	%r17, %r15, 1;
	cvt.u64.u32 	%rd9, %r17;
	add.s64 	%rd10, %rd3, %rd9;
	ld.global.u8 	%rs2, [%rd10];
	add.s32 	%r18, %r16, 1;
	cvt.u64.u32 	%rd11, %r18;
	add.s64 	%rd12, %rd4, %rd11;
	st.global.u8 	[%rd12], %rs2;
	add.s32 	%r19, %r15, 2;
	cvt.u64.u32 	%rd13, %r19;
	add.s64 	%rd14, %rd3, %rd13;
	ld.global.u8 	%rs3, [%rd14];
	add.s32 	%r20, %r16, 2;
	cvt.u64.u32 	%rd15, %r20;
	add.s64 	%rd16, %rd4, %rd15;
	st.global.u8 	[%rd16], %rs3;
$L__BB9_2:
	ret;

}
	// .globl	_Z6Vflip3PhS_jjj
.visible .entry _Z6Vflip3PhS_jjj(
	.param .u64 .ptr .align 1 _Z6Vflip3PhS_jjj_param_0,
	.param .u64 .ptr .align 1 _Z6Vflip3PhS_jjj_param_1,
	.param .u32 _Z6Vflip3PhS_jjj_param_2,
	.param .u32 _Z6Vflip3PhS_jjj_param_3,
	.param .u32 _Z6Vflip3PhS_jjj_param_4
)
{
	.reg .pred 	%p<2>;
	.reg .b16 	%rs<4>;
	.reg .b32 	%r<18>;
	.reg .b64 	%rd<17>;

	ld.param.u64 	%rd1, [_Z6Vflip3PhS_jjj_param_0];
	ld.param.u64 	%rd2, [_Z6Vflip3PhS_jjj_param_1];
	ld.param.u32 	%r4, [_Z6Vflip3PhS_jjj_param_2];
	ld.param.u32 	%r2, [_Z6Vflip3PhS_jjj_param_3];
	ld.param.u32 	%r3, [_Z6Vflip3PhS_jjj_param_4];
	mov.u32 	%r5, %ntid.x;
	mov.u32 	%r6, %ctaid.x;
	mov.u32 	%r7, %tid.x;
	mad.lo.s32 	%r1, %r6, %r5, %r7;
	setp.ge.u32 	%p1, %r1, %r4;
	@%p1 bra 	$L__BB10_2;
	cvta.to.global.u64 	%rd3, %rd2;
	cvta.to.global.u64 	%rd4, %rd1;
	mov.u32 	%r8, %ctaid.y;
	not.b32 	%r9, %r8;
	add.s32 	%r10, %r2, %r9;
	mul.lo.s32 	%r11, %r1, 3;
	mad.lo.s32 	%r12, %r3, %r8, %r11;
	mad.lo.s32 	%r13, %r10, %r3, %r11;
	cvt.u64.u32 	%rd5, %r12;
	add.s64 	%rd6, %rd3, %rd5;
	ld.global.u8 	%rs1, [%rd6];
	cvt.u64.u32 	%rd7, %r13;
	add.s64 	%rd8, %rd4, %rd7;
	st.global.u8 	[%rd8], %rs1;
	add.s32 	%r14, %r12, 1;
	cvt.u64.u32 	%rd9, %r14;
	add.s64 	%rd10, %rd3, %rd9;
	ld.global.u8 	%rs2, [%rd10];
	add.s32 	%r15, %r13, 1;
	cvt.u64.u32 	%rd11, %r15;
	add.s64 	%rd12, %rd4, %rd11;
	st.global.u8 	[%rd12], %rs2;
	add.s32 	%r16, %r12, 2;
	cvt.u64.u32 	%rd13, %r16;
	add.s64 	%rd14, %rd3, %rd13;
	ld.global.u8 	%rs3, [%rd14];
	add.s32 	%r17, %r13, 2;
	cvt.u64.u32 	%rd15, %r17;
	add.s64 	%rd16, %rd4, %rd15;
	st.global.u8 	[%rd16], %rs3;
$L__BB10_2:
	ret;

}
	// .globl	_Z6Vflip4PhS_jjj
.visible .entry _Z6Vflip4PhS_jjj(
	.param .u64 .ptr .align 1 _Z6Vflip4PhS_jjj_param_0,
	.param .u64 .ptr .align 1 _Z6Vflip4PhS_jjj_param_1,
	.param .u32 _Z6Vflip4PhS_jjj_param_2,
	.param .u32 _Z6Vflip4PhS_jjj_param_3,
	.param .u32 _Z6Vflip4PhS_jjj_param_4
)
{
	.reg .pred 	%p<3>;
	.reg .b16 	%rs<7>;
	.reg .b32 	%r<26>;
	.reg .b64 	%rd<29>;

	ld.param.u64 	%rd3, [_Z6Vflip4PhS_jjj_param_0];
	ld.param.u64 	%rd4, [_Z6Vflip4PhS_jjj_param_1];
	ld.param.u32 	%r5, [_Z6Vflip4PhS_jjj_param_2];
	ld.param.u32 	%r6, [_Z6Vflip4PhS_jjj_param_3];
	ld.param.u32 	%r7, [_Z6Vflip4PhS_jjj_param_4];
	cvta.to.global.u64 	%rd1, %rd3;
	cvta.to.global.u64 	%rd2, %rd4;
	mov.u32 	%r8, %ntid.x;
	mov.u32 	%r9, %ctaid.x;
	mov.u32 	%r10, %tid.x;
	mad.lo.s32 	%r1, %r9, %r8, %r10;
	shl.b32 	%r2, %r1, 1;
	setp.ge.u32 	%p1, %r2, %r5;
	@%p1 bra 	$L__BB11_3;
	mov.u32 	%r11, %ctaid.y;
	not.b32 	%r12, %r11;
	add.s32 	%r13, %r6, %r12;
	mul.lo.s32 	%r14, %r1, 6;
	mad.lo.s32 	%r3, %r7, %r11, %r14;
	mad.lo.s32 	%r4, %r13, %r7, %r14;
	cvt.u64.u32 	%rd5, %r3;
	add.s64 	%rd6, %rd2, %rd5;
	ld.global.u8 	%rs1, [%rd6];
	cvt.u64.u32 	%rd7, %r4;
	add.s64 	%rd8, %rd1, %rd7;
	st.global.u8 	[%rd8], %rs1;
	add.s32 	%r15, %r3, 1;
	cvt.u64.u32 	%rd9, %r15;
	add.s64 	%rd10, %rd2, %rd9;
	ld.global.u8 	%rs2, [%rd10];
	add.s32 	%r16, %r4, 1;
	cvt.u64.u32 	%rd11, %r16;
	add.s64 	%rd12, %rd1, %rd11;
	st.global.u8 	[%rd12], %rs2;
	add.s32 	%r17, %r3, 2;
	cvt.u64.u32 	%rd13, %r17;
	add.s64 	%rd14, %rd2, %rd13;
	ld.global.u8 	%rs3, [%rd14];
	add.s32 	%r18, %r4, 2;
	cvt.u64.u32 	%rd15, %r18;
	add.s64 	%rd16, %rd1, %rd15;
	st.global.u8 	[%rd16], %rs3;
	add.s32 	%r19, %r2, 1;
	setp.ge.u32 	%p2, %r19, %r5;
	@%p2 bra 	$L__BB11_3;
	add.s32 	%r20, %r3, 3;
	cvt.u64.u32 	%rd17, %r20;
	add.s64 	%rd18, %rd2, %rd17;
	ld.global.u8 	%rs4, [%rd18];
	add.s32 	%r21, %r4, 3;
	cvt.u64.u32 	%rd19, %r21;
	add.s64 	%rd20, %rd1, %rd19;
	st.global.u8 	[%rd20], %rs4;
	add.s32 	%r22, %r3, 4;
	cvt.u64.u32 	%rd21, %r22;
	add.s64 	%rd22, %rd2, %rd21;
	ld.global.u8 	%rs5, [%rd22];
	add.s32 	%r23, %r4, 4;
	cvt.u64.u32 	%rd23, %r23;
	add.s64 	%rd24, %rd1, %rd23;
	st.global.u8 	[%rd24], %rs5;
	add.s32 	%r24, %r3, 5;
	cvt.u64.u32 	%rd25, %r24;
	add.s64 	%rd26, %rd2, %rd25;
	ld.global.u8 	%rs6, [%rd26];
	add.s32 	%r25, %r4, 5;
	cvt.u64.u32 	%rd27, %r25;
	add.s64 	%rd28, %rd1, %rd27;
	st.global.u8 	[%rd28], %rs6;
$L__BB11_3:
	ret;

}
	// .globl	_Z6Vflip5PhS_jjj
.visible .entry _Z6Vflip5PhS_jjj(
	.param .u64 .ptr .align 1 _Z6Vflip5PhS_jjj_param_0,
	.param .u64 .ptr .align 1 _Z6Vflip5PhS_jjj_param_1,
	.param .u32 _Z6Vflip5PhS_jjj_param_2,
	.param .u32 _Z6Vflip5PhS_jjj_param_3,
	.param .u32 _Z6Vflip5PhS_jjj_param_4
)
{
	.reg .pred 	%p<5>;
	.reg .b16 	%rs<4>;
	.reg .b32 	%r<35>;
	.reg .b64 	%rd<17>;

	ld.param.u64 	%rd3, [_Z6Vflip5PhS_jjj_param_0];
	ld.param.u64 	%rd4, [_Z6Vflip5PhS_jjj_param_1];
	ld.param.u32 	%r13, [_Z6Vflip5PhS_jjj_param_2];
	ld.param.u32 	%r14, [_Z6Vflip5PhS_jjj_param_3];
	ld.param.u32 	%r15, [_Z6Vflip5PhS_jjj_param_4];
	mov.u32 	%r16, %ntid.x;
	mov.u32 	%r17, %ctaid.x;
	mov.u32 	%r18, %tid.x;
	mad.lo.s32 	%r1, %r17, %r16, %r18;
	shl.b32 	%r31, %r1, 2;
	setp.ge.u32 	%p1, %r31, %r13;
	@%p1 bra 	$L__BB12_3;
	cvta.to.global.u64 	%rd1, %rd3;
	cvta.to.global.u64 	%rd2, %rd4;
	mov.u32 	%r20, %ctaid.y;
	not.b32 	%r21, %r20;
	add.s32 	%r22, %r14, %r21;
	mul.lo.s32 	%r23, %r1, 12;
	mad.lo.s32 	%r24, %r15, %r20, %r23;
	mad.lo.s32 	%r25, %r22, %r15, %r23;
	add.s32 	%r33, %r25, 1;
	add.s32 	%r32, %r24, 1;
	mov.b32 	%r34, 1;
$L__BB12_2:
	add.s32 	%r26, %r34, -1;
	add.s32 	%r27, %r32, -1;
	cvt.u64.u32 	%rd5, %r27;
	add.s64 	%rd6, %rd2, %rd5;
	ld.global.u8 	%rs1, [%rd6];
	add.s32 	%r28, %r33, -1;
	cvt.u64.u32 	%rd7, %r28;
	add.s64 	%rd8, %rd1, %rd7;
	st.global.u8 	[%rd8], %rs1;
	add.s32 	%r29, %r32, 1;
	cvt.u64.u32 	%rd9, %r32;
	add.s64 	%rd10, %rd2, %rd9;
	ld.global.u8 	%rs2, [%rd10];
	add.s32 	%r30, %r33, 1;
	cvt.u64.u32 	%rd11, %r33;
	add.s64 	%rd12, %rd1, %rd11;
	st.global.u8 	[%rd12], %rs2;
	cvt.u64.u32 	%rd13, %r29;
	add.s64 	%rd14, %rd2, %rd13;
	ld.global.u8 	%rs3, [%rd14];
	cvt.u64.u32 	%rd15, %r30;
	add.s64 	%rd16, %rd1, %rd15;
	st.global.u8 	[%rd16], %rs3;
	add.s32 	%r31, %r31, 1;
	setp.lt.u32 	%p2, %r31, %r13;
	setp.lt.u32 	%p3, %r26, 3;
	and.pred  	%p4, %p2, %p3;
	add.s32 	%r34, %r34, 1;
	add.s32 	%r33, %r33, 3;
	add.s32 	%r32, %r32, 3;
	@%p4 bra 	$L__BB12_2;
$L__BB12_3:
	ret;

}
	// .globl	_Z6Vflip6PhS_jjj
.visible .entry _Z6Vflip6PhS_jjj(
	.param .u64 .ptr .align 1 _Z6Vflip6PhS_jjj_param_0,
	.param .u64 .ptr .align 1 _Z6Vflip6PhS_jjj_param_1,
	.param .u32 _Z6Vflip6PhS_jjj_param_2,
	.param .u32 _Z6Vflip6PhS_jjj_param_3,
	.param .u32 _Z6Vflip6PhS_jjj_param_4
)
{
	.reg .pred 	%p<2>;
	.reg .b16 	%rs<7>;
	.reg .b32 	%r<20>;
	.reg .b64 	%rd<17>;
	// demoted variable
	.shared .align 1 .b8 _ZZ6Vflip6PhS_jjjE9PixBuffer[3072];
	ld.param.u64 	%rd1, [_Z6Vflip6PhS_jjj_param_0];
	ld.param.u64 	%rd2, [_Z6Vflip6PhS_jjj_param_1];
	ld.param.u32 	%r5, [_Z6Vflip6PhS_jjj_param_2];
	ld.param.u32 	%r3, [_Z6Vflip6PhS_jjj_param_3];
	ld.param.u32 	%r4, [_Z6Vflip6PhS_jjj_param_4];
	mov.u32 	%r6, %ntid.x;
	mov.u32 	%r7, %ctaid.x;
	mov.u32 	%r1, %tid.x;
	mad.lo.s32 	%r2, %r7, %r6, %r1;
	setp.ge.u32 	%p1, %r2, %r5;
	@%p1 bra 	$L__BB13_2;
	cvta.to.global.u64 	%rd3, %rd2;
	cvta.to.global.u64 	%rd4, %rd1;
	mov.u32 	%r8, %ctaid.y;
	not.b32 	%r9, %r8;
	add.s32 	%r10, %r3, %r9;
	mul.lo.s32 	%r11, %r2, 3;
	mad.lo.s32 	%r12, %r4, %r8, %r11;
	mad.lo.s32 	%r13, %r10, %r4, %r11;
	cvt.u64.u32 	%rd5, %r12;
	add.s64 	%rd6, %rd3, %rd5;
	ld.global.u8 	%rs1, [%rd6];
	mov.u32 	%r14, _ZZ6Vflip6PhS_jjjE9PixBuffer;
	mad.lo.s32 	%r15, %r1, 3, %r14;
	st.shared.u8 	[%r15], %rs1;
	add.s32 	%r16, %r12, 1;
	cvt.u64.u32 	%rd7, %r16;
	add.s64 	%rd8, %rd3, %rd7;
	ld.global.u8 	%rs2, [%rd8];
	st.shared.u8 	[%r15+1], %rs2;
	add.s32 	%r17, %r12, 2;
	cvt.u64.u32 	%rd9, %r17;
	add.s64 	%rd10, %rd3, %rd9;
	ld.global.u8 	%rs3, [%rd10];
	st.shared.u8 	[%r15+2], %rs3;
	bar.sync 	0;
	ld.shared.u8 	%rs4, [%r15];
	cvt.u64.u32 	%rd11, %r13;
	add.s64 	%rd12, %rd4, %rd11;
	st.global.u8 	[%rd12], %rs4;
	ld.shared.u8 	%rs5, [%r15+1];
	add.s32 	%r18, %r13, 1;
	cvt.u64.u32 	%rd13, %r18;
	add.s64 	%rd14, %rd4, %rd13;
	st.global.u8 	[%rd14], %rs5;
	ld.shared.u8 	%rs6, [%r15+2];
	add.s32 	%r19, %r13, 2;
	cvt.u64.u32 	%rd15, %r19;
	add.s64 	%rd16, %rd4, %rd15;
	st.global.u8 	[%rd16], %rs6;
$L__BB13_2:
	ret;

}
	// .globl	_Z6Vflip7PjS_jj
.visible .entry _Z6Vflip7PjS_jj(
	.param .u64 .ptr .align 1 _Z6Vflip7PjS_jj_param_0,
	.param .u64 .ptr .align 1 _Z6Vflip7PjS_jj_param_1,
	.param .u32 _Z6Vflip7PjS_jj_param_2,
	.param .u32 _Z6Vflip7PjS_jj_param_3
)
{
	.reg .pred 	%p<2>;
	.reg .b32 	%r<17>;
	.reg .b64 	%rd<9>;
	// demoted variable
	.shared .align 4 .b8 _ZZ6Vflip7PjS_jjE9PixBuffer[4096];
	ld.param.u64 	%rd1, [_Z6Vflip7PjS_jj_param_0];
	ld.param.u64 	%rd2, [_Z6Vflip7PjS_jj_param_1];
	ld.param.u32 	%r3, [_Z6Vflip7PjS_jj_param_2];
	ld.param.u32 	%r4, [_Z6Vflip7PjS_jj_param_3];
	mov.u32 	%r5, %ntid.x;
	mov.u32 	%r6, %ctaid.x;
	mov.u32 	%r1, %tid.x;
	mad.lo.s32 	%r2, %r6, %r5, %r1;
	setp.ge.u32 	%p1, %r2, %r4;
	@%p1 bra 	$L__BB14_2;
	cvta.to.global.u64 	%rd3, %rd2;
	cvta.to.global.u64 	%rd4, %rd1;
	mov.u32 	%r7, %ctaid.y;
	not.b32 	%r8, %r7;
	add.s32 	%r9, %r3, %r8;
	mad.lo.s32 	%r10, %r4, %r7, %r2;
	mad.lo.s32 	%r11, %r9, %r4, %r2;
	mul.wide.u32 	%rd5, %r10, 4;
	add.s64 	%rd6, %rd3, %rd5;
	ld.global.u32 	%r12, [%rd6];
	shl.b32 	%r13, %r1, 2;
	mov.u32 	%r14, _ZZ6Vflip7PjS_jjE9PixBuffer;
	add.s32 	%r15, %r14, %r13;
	st.shared.u32 	[%r15], %r12;
	bar.sync 	0;
	ld.shared.u32 	%r16, [%r15];
	mul.wide.u32 	%rd7, %r11, 4;
	add.s64 	%rd8, %rd4, %rd7;
	st.global.u32 	[%rd8], %r16;
$L__BB14_2:
	ret;

}
	// .globl	_Z6Vflip8PjS_jj
.visible .entry _Z6Vflip8PjS_jj(
	.param .u64 .ptr .align 1 _Z6Vflip8PjS_jj_param_0,
	.param .u64 .ptr .align 1 _Z6Vflip8PjS_jj_param_1,
	.param .u32 _Z6Vflip8PjS_jj_param_2,
	.param .u32 _Z6Vflip8PjS_jj_param_3
)
{
	.reg .pred 	%p<4>;
	.reg .b32 	%r<25>;
	.reg .b64 	%rd<13>;
	// demoted variable
	.shared .align 4 .b8 _ZZ6Vflip8PjS_jjE9PixBuffer[8192];
	ld.param.u64 	%rd3, [_Z6Vflip8PjS_jj_param_0];
	ld.param.u64 	%rd4, [_Z6Vflip8PjS_jj_param_1];
	ld.param.u32 	%r7, [_Z6Vflip8PjS_jj_param_2];
	ld.param.u32 	%r8, [_Z6Vflip8PjS_jj_param_3];
	cvta.to.global.u64 	%rd1, %rd3;
	cvta.to.global.u64 	%rd2, %rd4;
	mov.u32 	%r9, %ntid.x;
	mov.u32 	%r10, %ctaid.x;
	mov.u32 	%r1, %tid.x;
	mad.lo.s32 	%r11, %r10, %r9, %r1;
	shl.b32 	%r2, %r11, 1;
	setp.ge.u32 	%p1, %r2, %r8;
	@%p1 bra 	$L__BB15_5;
	mov.u32 	%r12, %ctaid.y;
	not.b32 	%r13, %r12;
	add.s32 	%r14, %r7, %r13;
	mul.lo.s32 	%r3, %r8, %r12;
	mul.lo.s32 	%r4, %r14, %r8;
	add.s32 	%r15, %r3, %r2;
	mul.wide.u32 	%rd5, %r15, 4;
	add.s64 	%rd6, %rd2, %rd5;
	ld.global.u32 	%r16, [%rd6];
	shl.b32 	%r17, %r1, 3;
	mov.u32 	%r18, _ZZ6Vflip8PjS_jjE9PixBuffer;
	add.s32 	%r5, %r18, %r17;
	st.shared.u32 	[%r5], %r16;
	add.s32 	%r6, %r2, 1;
	setp.ge.u32 	%p2, %r6, %r8;
	@%p2 bra 	$L__BB15_3;
	add.s32 	%r19, %r6, %r3;
	mul.wide.u32 	%rd7, %r19, 4;
	add.s64 	%rd8, %rd2, %rd7;
	ld.global.u32 	%r20, [%rd8];
	st.shared.u32 	[%r5+4], %r20;
$L__BB15_3:
	setp.ge.u32 	%p3, %r6, %r8;
	bar.sync 	0;
	ld.shared.u32 	%r21, [%r5];
	add.s32 	%r22, %r4, %r2;
	mul.wide.u32 	%rd9, %r22, 4;
	add.s64 	%rd10, %rd1, %rd9;
	st.global.u32 	[%rd10], %r21;
	@%p3 bra 	$L__BB15_5;
	ld.shared.u32 	%r23, [%r5+4];
	add.s32 	%r24, %r6, %r4;
	mul.wide.u32 	%rd11, %r24, 4;
	add.s64 	%rd12, %rd1, %rd11;
	st.global.u32 	[%rd12], %r23;
$L__BB15_5:
	ret;

}
	// .globl	_Z6Vflip9PjS_jj
.visible .entry _Z6Vflip9PjS_jj(
	.param .u64 .ptr .align 1 _Z6Vflip9PjS_jj_param_0,
	.param .u64 .ptr .align 1 _Z6Vflip9PjS_jj_param_1,
	.param .u32 _Z6Vflip9PjS_jj_param_2,
	.param .u32 _Z6Vflip9PjS_jj_param_3
)
{
	.reg .pred 	%p<3>;
	.reg .b32 	%r<20>;
	.reg .b64 	%rd<13>;

	ld.param.u64 	%rd3, [_Z6Vflip9PjS_jj_param_0];
	ld.param.u64 	%rd4, [_Z6Vflip9PjS_jj_param_1];
	ld.param.u32 	%r5, [_Z6Vflip9PjS_jj_param_2];
	ld.param.u32 	%r6, [_Z6Vflip9PjS_jj_param_3];
	cvta.to.global.u64 	%rd1, %rd3;
	cvta.to.global.u64 	%rd2, %rd4;
	mov.u32 	%r7, %ntid.x;
	mov.u32 	%r8, %ctaid.x;
	mov.u32 	%r9, %tid.x;
	mad.lo.s32 	%r10, %r8, %r7, %r9;
	shl.b32 	%r1, %r10, 1;
	setp.ge.u32 	%p1, %r1, %r6;
	@%p1 bra 	$L__BB16_3;
	mov.u32 	%r11, %ctaid.y;
	not.b32 	%r12, %r11;
	add.s32 	%r13, %r5, %r12;
	mul.lo.s32 	%r2, %r6, %r11;
	mul.lo.s32 	%r3, %r13, %r6;
	add.s32 	%r14, %r2, %r1;
	add.s32 	%r15, %r3, %r1;
	mul.wide.u32 	%rd5, %r14, 4;
	add.s64 	%rd6, %rd2, %rd5;
	ld.global.u32 	%r16, [%rd6];
	mul.wide.u32 	%rd7, %r15, 4;
	add.s64 	%rd8, %rd1, %rd7;
	st.global.u32 	[%rd8], %r16;
	add.s32 	%r4, %r1, 1;
	setp.ge.u32 	%p2, %r4, %r6;
	@%p2 bra 	$L__BB16_3;
	add.s32 	%r17, %r4, %r2;
	mul.wide.u32 	%rd9, %r17, 4;
	add.s64 	%rd10, %rd2, %rd9;
	ld.global.u32 	%r18, [%rd10];
	add.s32 	%r19, %r4, %r3;
	mul.wide.u32 	%rd11, %r19, 4;
	add.s64 	%rd12, %rd1, %rd11;
	st.global.u32 	[%rd12], %r18;
$L__BB16_3:
	ret;

}
	// .globl	_Z7PixCopyPhS_j
.visible .entry _Z7PixCopyPhS_j(
	.param .u64 .ptr .align 1 _Z7PixCopyPhS_j_param_0,
	.param .u64 .ptr .align 1 _Z7PixCopyPhS_j_param_1,
	.param .u32 _Z7PixCopyPhS_j_param_2
)
{
	.reg .pred 	%p<2>;
	.reg .b16 	%rs<2>;
	.reg .b32 	%r<6>;
	.reg .b64 	%rd<8>;

	ld.param.u64 	%rd1, [_Z7PixCopyPhS_j_param_0];
	ld.param.u64 	%rd2, [_Z7PixCopyPhS_j_param_1];
	ld.param.u32 	%r2, [_Z7PixCopyPhS_j_param_2];
	mov.u32 	%r3, %ntid.x;
	mov.u32 	%r4, %ctaid.x;
	mov.u32 	%r5, %tid.x;
	mad.lo.s32 	%r1, %r3, %r4, %r5;
	setp.gt.u32 	%p1, %r1, %r2;
	@%p1 bra 	$L__BB17_2;
	cvta.to.global.u64 	%rd3, %rd2;
	cvta.to.global.u64 	%rd4, %rd1;
	cvt.u64.u32 	%rd5, %r1;
	add.s64 	%rd6, %rd3, %rd5;
	ld.global.u8 	%rs1, [%rd6];
	add.s64 	%rd7, %rd4, %rd5;
	st.global.u8 	[%rd7], %rs1;
$L__BB17_2:
	ret;

}
	// .globl	_Z8PixCopy2PhS_j
.visible .entry _Z8PixCopy2PhS_j(
	.param .u64 .ptr .align 1 _Z8PixCopy2PhS_j_param_0,
	.param .u64 .ptr .align 1 _Z8PixCopy2PhS_j_param_1,
	.param .u32 _Z8PixCopy2PhS_j_param_2
)
{
	.reg .pred 	%p<3>;
	.reg .b16 	%rs<3>;
	.reg .b32 	%r<7>;
	.reg .b64 	%rd<8>;

	ld.param.u64 	%rd3, [_Z8PixCopy2PhS_j_param_0];
	ld.param.u64 	%rd4, [_Z8PixCopy2PhS_j_param_1];
	ld.param.u32 	%r2, [_Z8PixCopy2PhS_j_param_2];
	mov.u32 	%r3, %ntid.x;
	mov.u32 	%r4, %ctaid.x;
	mov.u32 	%r5, %tid.x;
	mad.lo.s32 	%r6, %r3, %r4, %r5;
	shl.b32 	%r1, %r6, 1;
	setp.gt.u32 	%p1, %r1, %r2;
	@%p1 bra 	$L__BB18_3;
	cvta.to.global.u64 	%rd5, %rd4;
	cvta.to.global.u64 	%rd6, %rd3;
	cvt.u64.u32 	%rd7, %r1;
	add.s64 	%rd1, %rd5, %rd7;
	ld.global.u8 	%rs1, [%rd1];
	add.s64 	%rd2, %rd6, %rd7;
	st.global.u8 	[%rd2], %rs1;
	setp.ge.u32 	%p2, %r1, %r2;
	@%p2 bra 	$L__BB18_3;
	ld.global.u8 	%rs2, [%rd1+1];
	st.global.u8 	[%rd2+1], %rs2;
$L__BB18_3:
	ret;

}
	// .globl	_Z8PixCopy3PhS_j
.visible .entry _Z8PixCopy3PhS_j(
	.param .u64 .ptr .align 1 _Z8PixCopy3PhS_j_param_0,
	.param .u64 .ptr .align 1 _Z8PixCopy3PhS_j_param_1,
	.param .u32 _Z8PixCopy3PhS_j_param_2
)
{
	.reg .pred 	%p<5>;
	.reg .b16 	%rs<2>;
	.reg .b32 	%r<13>;
	.reg .b64 	%rd<8>;

	ld.param.u64 	%rd3, [_Z8PixCopy3PhS_j_param_0];
	ld.param.u64 	%rd4, [_Z8PixCopy3PhS_j_param_1];
	ld.param.u32 	%r4, [_Z8PixCopy3PhS_j_param_2];
	mov.u32 	%r5, %ntid.x;
	mov.u32 	%r6, %ctaid.x;
	mov.u32 	%r7, %tid.x;
	mad.lo.s32 	%r8, %r5, %r6, %r7;
	shl.b32 	%r1, %r8, 2;
	setp.gt.u32 	%p1, %r1, %r4;
	@%p1 bra 	$L__BB19_3;
	cvta.to.global.u64 	%rd1, %rd4;
	cvta.to.global.u64 	%rd2, %rd3;
	mov.b32 	%r12, 0;
$L__BB19_2:
	add.s32 	%r10, %r12, %r1;
	cvt.u64.u32 	%rd5, %r10;
	add.s64 	%rd6, %rd1, %rd5;
	ld.global.u8 	%rs1, [%rd6];
	add.s64 	%rd7, %rd2, %rd5;
	st.global.u8 	[%rd7], %rs1;
	add.s32 	%r3, %r12, 1;
	setp.lt.u32 	%p2, %r12, 3;
	add.s32 	%r11, %r10, 1;
	setp.le.u32 	%p3, %r11, %r4;
	and.pred  	%p4, %p2, %p3;
	mov.u32 	%r12, %r3;
	@%p4 bra 	$L__BB19_2;
$L__BB19_3:
	ret;

}
	// .globl	_Z8PixCopy4PhS_j
.visible .entry _Z8PixCopy4PhS_j(
	.param .u64 .ptr .align 1 _Z8PixCopy4PhS_j_param_0,
	.param .u64 .ptr .align 1 _Z8PixCopy4PhS_j_param_1,
	.param .u32 _Z8PixCopy4PhS_j_param_2
)
{
	.reg .pred 	%p<2>;
	.reg .b16 	%rs<3>;
	.reg .b32 	%r<8>;
	.reg .b64 	%rd<8>;
	// demoted variable
	.shared .align 1 .b8 _ZZ8PixCopy4PhS_jE9PixBuffer[1024];
	ld.param.u64 	%rd1, [_Z8PixCopy4PhS_j_param_0];
	ld.param.u64 	%rd2, [_Z8PixCopy4PhS_j_param_1];
	ld.param.u32 	%r3, [_Z8PixCopy4PhS_j_param_2];
	mov.u32 	%r4, %ntid.x;
	mov.u32 	%r5, %ctaid.x;
	mov.u32 	%r1, %tid.x;
	mad.lo.s32 	%r2, %r4, %r5, %r1;
	setp.gt.u32 	%p1, %r2, %r3;
	@%p1 bra 	$L__BB20_2;
	cvta.to.global.u64 	%rd3, %rd2;
	cvta.to.global.u64 	%rd4, %rd1;
	cvt.u64.u32 	%rd5, %r2;
	add.s64 	%rd6, %rd3, %rd5;
	ld.global.u8 	%rs1, [%rd6];
	mov.u32 	%r6, _ZZ8PixCopy4PhS_jE9PixBuffer;
	add.s32 	%r7, %r6, %r1;
	st.shared.u8 	[%r7], %rs1;
	bar.sync 	0;
	ld.shared.u8 	%rs2, [%r7];
	add.s64 	%rd7, %rd4, %rd5;
	st.global.u8 	[%rd7], %rs2;
$L__BB20_2:
	ret;

}
	// .globl	_Z8PixCopy5PjS_j
.visible .entry _Z8PixCopy5PjS_j(
	.param .u64 .ptr .align 1 _Z8PixCopy5PjS_j_param_0,
	.param .u64 .ptr .align 1 _Z8PixCopy5PjS_j_param_1,
	.param .u32 _Z8PixCopy5PjS_j_param_2
)
{
	.reg .pred 	%p<2>;
	.reg .b32 	%r<12>;
	.reg .b64 	%rd<8>;
	// demoted variable
	.shared .align 4 .b8 _ZZ8PixCopy5PjS_jE9PixBuffer[4096];
	ld.param.u64 	%rd1, [_Z8PixCopy5PjS_j_param_0];
	ld.param.u64 	%rd2, [_Z8PixCopy5PjS_j_param_1];
	ld.param.u32 	%r3, [_Z8PixCopy5PjS_j_param_2];
	mov.u32 	%r4, %ntid.x;
	mov.u32 	%r5, %ctaid.x;
	mov.u32 	%r1, %tid.x;
	mad.lo.s32 	%r2, %r4, %r5, %r1;
	shl.b32 	%r6, %r2, 2;
	setp.gt.u32 	%p1, %r6, %r3;
	@%p1 bra 	$L__BB21_2;
	cvta.to.global.u64 	%rd3, %rd2;
	cvta.to.global.u64 	%rd4, %rd1;
	mul.wide.u32 	%rd5, %r2, 4;
	add.s64 	%rd6, %rd3, %rd5;
	ld.global.u32 	%r7, [%rd6];
	shl.b32 	%r8, %r1, 2;
	mov.u32 	%r9, _ZZ8PixCopy5PjS_jE9PixBuffer;
	add.s32 	%r10, %r9, %r8;
	st.shared.u32 	[%r10], %r7;
	bar.sync 	0;
	ld.shared.u32 	%r11, [%r10];
	add.s64 	%rd7, %rd4, %rd5;
	st.global.u32 	[%rd7], %r11;
$L__BB21_2:
	ret;

}
	// .globl	_Z8PixCopy6PjS_j
.visible .entry _Z8PixCopy6PjS_j(
	.param .u64 .ptr .align 1 _Z8PixCopy6PjS_j_param_0,
	.param .u64 .ptr .align 1 _Z8PixCopy6PjS_j_param_1,
	.param .u32 _Z8PixCopy6PjS_j_param_2
)
{
	.reg .pred 	%p<2>;
	.reg .b32 	%r<8>;
	.reg .b64 	%rd<8>;

	ld.param.u64 	%rd1, [_Z8PixCopy6PjS_j_param_0];
	ld.param.u64 	%rd2, [_Z8PixCopy6PjS_j_param_1];
	ld.param.u32 	%r2, [_Z8PixCopy6PjS_j_param_2];
	mov.u32 	%r3, %ntid.x;
	mov.u32 	%r4, %ctaid.x;
	mov.u32 	%r5, %tid.x;
	mad.lo.s32 	%r1, %r3, %r4, %r5;
	shl.b32 	%r6, %r1, 2;
	setp.gt.u32 	%p1, %r6, %r2;
	@%p1 bra 	$L__BB22_2;
	cvta.to.global.u64 	%rd3, %rd2;
	cvta.to.global.u64 	%rd4, %rd1;
	mul.wide.u32 	%rd5, %r1, 4;
	add.s64 	%rd6, %rd3, %rd5;
	ld.global.u32 	%r7, [%rd6];
	add.s64 	%rd7, %rd4, %rd5;
	st.global.u32 	[%rd7], %r7;
$L__BB22_2:
	ret;

}
	// .globl	_Z8PixCopy7PjS_j
.visible .entry _Z8PixCopy7PjS_j(
	.param .u64 .ptr .align 1 _Z8PixCopy7PjS_j_param_0,
	.param .u64 .ptr .align 1 _Z8PixCopy7PjS_j_param_1,
	.param .u32 _Z8PixCopy7PjS_j_param_2
)
{
	.reg .pred 	%p<3>;
	.reg .b32 	%r<11>;
	.reg .b64 	%rd<11>;

	ld.param.u64 	%rd3, [_Z8PixCopy7PjS_j_param_0];
	ld.param.u64 	%rd4, [_Z8PixCopy7PjS_j_param_1];
	ld.param.u32 	%r3, [_Z8PixCopy7PjS_j_param_2];
	cvta.to.global.u64 	%rd1, %rd3;
	cvta.to.global.u64 	%rd2, %rd4;
	mov.u32 	%r4, %ntid.x;
	mov.u32 	%r5, %ctaid.x;
	mov.u32 	%r6, %tid.x;
	mad.lo.s32 	%r1, %r4, %r5, %r6;
	shl.b32 	%r7, %r1, 2;
	setp.gt.u32 	%p1, %r7, %r3;
	@%p1 bra 	$L__BB23_3;
	mul.wide.u32 	%rd5, %r1, 4;
	add.s64 	%rd6, %rd2, %rd5;
	ld.global.u32 	%r8, [%rd6];
	add.s64 	%rd7, %rd1, %rd5;
	st.global.u32 	[%rd7], %r8;
	add.s32 	%r2, %r1, 1;
	shl.b32 	%r9, %r2, 2;
	setp.gt.u32 	%p2, %r9, %r3;
	@%p2 bra 	$L__BB23_3;
	mul.wide.u32 	%rd8, %r2, 4;
	add.s64 	%rd9, %rd2, %rd8;
	ld.global.u32 	%r10, [%rd9];
	add.s64 	%rd10, %rd1, %rd8;
	st.global.u32 	[%rd10], %r10;
$L__BB23_3:
	ret;

}


// ===== COMPILED SASS (sm_100) =====

	.target	sm_100

	.elftype	@"ET_EXEC"


//--------------------- .note.nv.tkinfo           --------------------------
	.section	.note.nv.tkinfo,"",@"SHT_NOTE"
	.sectionflags	@"SHF_NOTE_NV_TKINFO"
	.tkinfo
        /*0018*/ 	.word	0x00000002
        /*0030*/ 	.string	""
        /*0030*/ 	.string	"ptxas"
        /*0030*/ 	.string	"Cuda compilation tools, release 13.0, V13.0.88"
        /*0030*/ 	.string	"Build cuda_13.0.r13.0/compiler.36424714_0"
        /*0030*/ 	.string	"-arch sm_100 -m 64 "



//--------------------- .note.nv.cuinfo           --------------------------
	.section	.note.nv.cuinfo,"",@"SHT_NOTE"
	.sectionflags	@"SHF_NOTE_NV_CUINFO"
        /*0018*/ 	.short	0x0002
        /*001a*/ 	.short	0x0064
        /*001c*/ 	.short	0x0082
	.zero		2


//--------------------- .nv.info                  --------------------------
	.section	.nv.info,"",@"SHT_CUDA_INFO"
	.align	4


	//----- nvinfo : EIATTR_REGCOUNT
	.align		4
        /*0000*/ 	.byte	0x04, 0x2f
        /*0002*/ 	.short	(.L_1 - .L_0)
	.align		4
.L_0:
        /*0004*/ 	.word	index@(_Z5HflipPhS_j)
        /*0008*/ 	.word	0x0000000e


	//----- nvinfo : EIATTR_FRAME_SIZE
	.align		4
.L_1:
        /*000c*/ 	.byte	0x04, 0x11
        /*000e*/ 	.short	(.L_3 - .L_2)
	.align		4
.L_2:
        /*0010*/ 	.word	index@(_Z5HflipPhS_j)
        /*0014*/ 	.word	0x00000000


	//----- nvinfo : EIATTR_REGCOUNT
	.align		4
.L_3:
        /*0018*/ 	.byte	0x04, 0x2f
        /*001a*/ 	.short	(.L_5 - .L_4)
	.align		4
.L_4:
        /*001c*/ 	.word	index@(_Z6Hflip2PhS_jjj)
        /*0020*/ 	.word	0x0000000e


	//----- nvinfo : EIATTR_FRAME_SIZE
	.align		4
.L_5:
        /*0024*/ 	.byte	0x04, 0x11
        /*0026*/ 	.short	(.L_7 - .L_6)
	.align		4
.L_6:
        /*0028*/ 	.word	index@(_Z6Hflip2PhS_jjj)
        /*002c*/ 	.word	0x00000000


	//----- nvinfo : EIATTR_REGCOUNT
	.align		4
.L_7:
        /*0030*/ 	.byte	0x04, 0x2f
        /*0032*/ 	.short	(.L_9 - .L_8)
	.align		4
.L_8:
        /*0034*/ 	.word	index@(_Z6Hflip3PhS_jj)
        /*0038*/ 	.word	0x0000000e


	//----- nvinfo : EIATTR_FRAME_SIZE
	.align		4
.L_9:
        /*003c*/ 	.byte	0x04, 0x11
        /*003e*/ 	.short	(.L_11 - .L_10)
	.align		4
.L_10:
        /*0040*/ 	.word	index@(_Z6Hflip3PhS_jj)
        /*0044*/ 	.word	0x00000000


	//----- nvinfo : EIATTR_REGCOUNT
	.align		4
.L_11:
        /*0048*/ 	.byte	0x04, 0x2f
        /*004a*/ 	.short	(.L_13 - .L_12)
	.align		4
.L_12:
        /*004c*/ 	.word	index@(_Z6Hflip4PhS_jj)
        /*0050*/ 	.word	0x00000010


	//----- nvinfo : EIATTR_FRAME_SIZE
	.align		4
.L_13:
        /*0054*/ 	.byte	0x04, 0x11
        /*0056*/ 	.short	(.L_15 - .L_14)
	.align		4
.L_14:
        /*0058*/ 	.word	index@(_Z6Hflip4PhS_jj)
        /*005c*/ 	.word	0x00000000


	//----- nvinfo : EIATTR_REGCOUNT
	.align		4
.L_15:
        /*0060*/ 	.byte	0x04, 0x2f
        /*0062*/ 	.short	(.L_17 - .L_16)
	.align		4
.L_16:
        /*0064*/ 	.word	index@(_Z6Hflip5PhS_jj)
        /*0068*/ 	.word	0x00000010


	//----- nvinfo : EIATTR_FRAME_SIZE
	.align		4
.L_17:
        /*006c*/ 	.byte	0x04, 0x11
        /*006e*/ 	.short	(.L_19 - .L_18)
	.align		4
.L_18:
        /*0070*/ 	.word	index@(_Z6Hflip5PhS_jj)
        /*0074*/ 	.word	0x00000000


	//----- nvinfo : EIATTR_REGCOUNT
	.align		4
.L_19:
        /*0078*/ 	.byte	0x04, 0x2f
        /*007a*/ 	.short	(.L_21 - .L_20)
	.align		4
.L_20:
        /*007c*/ 	.word	index@(_Z6Hflip6PhS_jj)
        /*0080*/ 	.word	0x00000014


	//----- nvinfo : EIATTR_FRAME_SIZE
	.align		4
.L_21:
        /*0084*/ 	.byte	0x04, 0x11
        /*0086*/ 	.short	(.L_23 - .L_22)
	.align		4
.L_22:
        /*0088*/ 	.word	index@(_Z6Hflip6PhS_jj)
        /*008c*/ 	.word	0x00000000


	//----- nvinfo : EIATTR_REGCOUNT
	.align		4
.L_23:
        /*0090*/ 	.byte	0x04, 0x2f
        /*0092*/ 	.short	(.L_25 - .L_24)
	.align		4
.L_24:
        /*0094*/ 	.word	index@(_Z6Hflip7PjS_j)
        /*0098*/ 	.word	0x00000014


	//----- nvinfo : EIATTR_FRAME_SIZE
	.align		4
.L_25:
        /*009c*/ 	.byte	0x04, 0x11
        /*009e*/ 	.short	(.L_27 - .L_26)
	.align		4
.L_26:
        /*00a0*/ 	.word	index@(_Z6Hflip7PjS_j)
        /*00a4*/ 	.word	0x00000000


	//----- nvinfo : EIATTR_REGCOUNT
	.align		4
.L_27:
        /*00a8*/ 	.byte	0x04, 0x2f
        /*00aa*/ 	.short	(.L_29 - .L_28)
	.align		4
.L_28:
        /*00ac*/ 	.word	index@(_Z6Hflip8PjS_j)
        /*00b0*/ 	.word	0x00000014


	//----- nvinfo : EIATTR_FRAME_SIZE
	.align		4
.L_29:
        /*00b4*/ 	.byte	0x04, 0x11
        /*00b6*/ 	.short	(.L_31 - .L_30)
	.align		4
.L_30:
        /*00b8*/ 	.word	index@(_Z6Hflip8PjS_j)
        /*00bc*/ 	.word	0x00000000


	//----- nvinfo : EIATTR_REGCOUNT
	.align		4
.L_31:
        /*00c0*/ 	.byte	0x04, 0x2f
        /*00c2*/ 	.short	(.L_33 - .L_32)
	.align		4
.L_32:
        /*00c4*/ 	.word	index@(_Z5VflipPhS_jj)
        /*00c8*/ 	.word	0x0000000e


	//----- nvinfo : EIATTR_FRAME_SIZE
	.align		4
.L_33:
        /*00cc*/ 	.byte	0x04, 0x11
        /*00ce*/ 	.short	(.L_35 - .L_34)
	.align		4
.L_34:
        /*00d0*/ 	.word	index@(_Z5VflipPhS_jj)
        /*00d4*/ 	.word	0x00000000


	//----- nvinfo : EIATTR_REGCOUNT
	.align		4
.L_35:
        /*00d8*/ 	.byte	0x04, 0x2f
        /*00da*/ 	.short	(.L_37 - .L_36)
	.align		4
.L_36:
        /*00dc*/ 	.word	index@(_Z6Vflip2PhS_jjjj)
        /*00e0*/ 	.word	0x0000000e


	//----- nvinfo : EIATTR_FRAME_SIZE
	.align		4
.L_37:
        /*00e4*/ 	.byte	0x04, 0x11
        /*00e6*/ 	.short	(.L_39 - .L_38)
	.align		4
.L_38:
        /*00e8*/ 	.word	index@(_Z6Vflip2PhS_jjjj)
        /*00ec*/ 	.word	0x00000000


	//----- nvinfo : EIATTR_REGCOUNT
	.align		4
.L_39:
        /*00f0*/ 	.byte	0x04, 0x2f
        /*00f2*/ 	.short	(.L_41 - .L_40)
	.align		4
.L_40:
        /*00f4*/ 	.word	index@(_Z6Vflip3PhS_jjj)
        /*00f8*/ 	.word	0x0000000e


	//----- nvinfo : EIATTR_FRAME_SIZE
	.align		4
.L_41:
        /*00fc*/ 	.byte	0x04, 0x11
        /*00fe*/ 	.short	(.L_43 - .L_42)
	.align		4
.L_42:
        /*0100*/ 	.word	index@(_Z6Vflip3PhS_jjj)
        /*0104*/ 	.word	0x00000000


	//----- nvinfo : EIATTR_REGCOUNT
	.align		4
.L_43:
        /*0108*/ 	.byte	0x04, 0x2f
        /*010a*/ 	.short	(.L_45 - .L_44)
	.align		4
.L_44:
        /*010c*/ 	.word	index@(_Z6Vflip4PhS_jjj)
        /*0110*/ 	.word	0x00000010


	//----- nvinfo : EIATTR_FRAME_SIZE
	.align		4
.L_45:
        /*0114*/ 	.byte	0x04, 0x11
        /*0116*/ 	.short	(.L_47 - .L_46)
	.align		4
.L_46:
        /*0118*/ 	.word	index@(_Z6Vflip4PhS_jjj)
        /*011c*/ 	.word	0x00000000


	//----- nvinfo : EIATTR_REGCOUNT
	.align		4
.L_47:
        /*0120*/ 	.byte	0x04, 0x2f
        /*0122*/ 	.short	(.L_49 - .L_48)
	.align		4
.L_48:
        /*0124*/ 	.word	index@(_Z6Vflip5PhS_jjj)
        /*0128*/ 	.word	0x00000012


	//----- nvinfo : EIATTR_FRAME_SIZE
	.align		4
.L_49:
        /*012c*/ 	.byte	0x04, 0x11
        /*012e*/ 	.short	(.L_51 - .L_50)
	.align		4
.L_50:
        /*0130*/ 	.word	index@(_Z6Vflip5PhS_jjj)
        /*0134*/ 	.word	0x00000000


	//----- nvinfo : EIATTR_REGCOUNT
	.align		4
.L_51:
        /*0138*/ 	.byte	0x04, 0x2f
        /*013a*/ 	.short	(.L_53 - .L_52)
	.align		4
.L_52:
        /*013c*/ 	.word	index@(_Z6Vflip6PhS_jjj)
        /*0140*/ 	.word	0x00000014


	//----- nvinfo : EIATTR_FRAME_SIZE
	.align		4
.L_53:
        /*0144*/ 	.byte	0x04, 0x11
        /*0146*/ 	.short	(.L_55 - .L_54)
	.align		4
.L_54:
        /*0148*/ 	.word	index@(_Z6Vflip6PhS_jjj)
        /*014c*/ 	.word	0x00000000


	//----- nvinfo : EIATTR_REGCOUNT
	.align		4
.L_55:
        /*0150*/ 	.byte	0x04, 0x2f
        /*0152*/ 	.short	(.L_57 - .L_56)
	.align		4
.L_56:
        /*0154*/ 	.word	index@(_Z6Vflip7PjS_jj)
        /*0158*/ 	.word	0x0000000e


	//----- nvinfo : EIATTR_FRAME_SIZE
	.align		4
.L_57:
        /*015c*/ 	.byte	0x04, 0x11
        /*015e*/ 	.short	(.L_59 - .L_58)
	.align		4
.L_58:
        /*0160*/ 	.word	index@(_Z6Vflip7PjS_jj)
        /*0164*/ 	.word	0x00000000


	//----- nvinfo : EIATTR_REGCOUNT
	.align		4
.L_59:
        /*0168*/ 	.byte	0x04, 0x2f
        /*016a*/ 	.short	(.L_61 - .L_60)
	.align		4
.L_60:
        /*016c*/ 	.word	index@(_Z6Vflip8PjS_jj)
        /*0170*/ 	.word	0x00000010


	//----- nvinfo : EIATTR_FRAME_SIZE
	.align		4
.L_61:
        /*0174*/ 	.byte	0x04, 0x11
        /*0176*/ 	.short	(.L_63 - .L_62)
	.align		4
.L_62:
        /*0178*/ 	.word	index@(_Z6Vflip8PjS_jj)
        /*017c*/ 	.word	0x00000000


	//----- nvinfo : EIATTR_REGCOUNT
	.align		4
.L_63:
        /*0180*/ 	.byte	0x04, 0x2f
        /*0182*/ 	.short	(.L_65 - .L_64)
	.align		4
.L_64:
        /*0184*/ 	.word	index@(_Z6Vflip9PjS_jj)
        /*0188*/ 	.word	0x00000010


	//----- nvinfo : EIATTR_FRAME_SIZE
	.align		4
.L_65:
        /*018c*/ 	.byte	0x04, 0x11
        /*018e*/ 	.short	(.L_67 - .L_66)
	.align		4
.L_66:
        /*0190*/ 	.word	index@(_Z6Vflip9PjS_jj)
        /*0194*/ 	.word	0x00000000


	//----- nvinfo : EIATTR_REGCOUNT
	.align		4
.L_67:
        /*0198*/ 	.byte	0x04, 0x2f
        /*019a*/ 	.short	(.L_69 - .L_68)
	.align		4
.L_68:
        /*019c*/ 	.word	index@(_Z7PixCopyPhS_j)
        /*01a0*/ 	.word	0x00000008


	//----- nvinfo : EIATTR_FRAME_SIZE
	.align		4
.L_69:
        /*01a4*/ 	.byte	0x04, 0x11
        /*01a6*/ 	.short	(.L_71 - .L_70)
	.align		4
.L_70:
        /*01a8*/ 	.word	index@(_Z7PixCopyPhS_j)
        /*01ac*/ 	.word	0x00000000


	//----- nvinfo : EIATTR_REGCOUNT
	.align		4
.L_71:
        /*01b0*/ 	.byte	0x04, 0x2f
        /*01b2*/ 	.short	(.L_73 - .L_72)
	.align		4
.L_72:
        /*01b4*/ 	.word	index@(_Z8PixCopy2PhS_j)
        /*01b8*/ 	.word	0x0000000a


	//----- nvinfo : EIATTR_FRAME_SIZE
	.align		4
.L_73:
        /*01bc*/ 	.byte	0x04, 0x11
        /*01be*/ 	.short	(.L_75 - .L_74)
	.align		4
.L_74:
        /*01c0*/ 	.word	index@(_Z8PixCopy2PhS_j)
        /*01c4*/ 	.word	0x00000000


	//----- nvinfo : EIATTR_REGCOUNT
	.align		4
.L_75:
        /*01c8*/ 	.byte	0x04, 0x2f
        /*01ca*/ 	.short	(.L_77 - .L_76)
	.align		4
.L_76:
        /*01cc*/ 	.word	index@(_Z8PixCopy3PhS_j)
        /*01d0*/ 	.word	0x0000000a


	//----- nvinfo : EIATTR_FRAME_SIZE
	.align		4
.L_77:
        /*01d4*/ 	.byte	0x04, 0x11
        /*01d6*/ 	.short	(.L_79 - .L_78)
	.align		4
.L_78:
        /*01d8*/ 	.word	index@(_Z8PixCopy3PhS_j)
        /*01dc*/ 	.word	0x00000000


	//----- nvinfo : EIATTR_REGCOUNT
	.align		4
.L_79:
        /*01e0*/ 	.byte	0x04, 0x2f
        /*01e2*/ 	.short	(.L_81 - .L_80)
	.align		4
.L_80:
        /*01e4*/ 	.word	index@(_Z8PixCopy4PhS_j)
        /*01e8*/ 	.word	0x0000000c


	//----- nvinfo : EIATTR_FRAME_SIZE
	.align		4
.L_81:
        /*01ec*/ 	.byte	0x04, 0x11
        /*01ee*/ 	.short	(.L_83 - .L_82)
	.align		4
.L_82:
        /*01f0*/ 	.word	index@(_Z8PixCopy4PhS_j)
        /*01f4*/ 	.word	0x00000000


	//----- nvinfo : EIATTR_REGCOUNT
	.align		4
.L_83:
        /*01f8*/ 	.byte	0x04, 0x2f
        /*01fa*/ 	.short	(.L_85 - .L_84)
	.align		4
.L_84:
        /*01fc*/ 	.word	index@(_Z8PixCopy5PjS_j)
        /*0200*/ 	.word	0x0000000e


	//----- nvinfo : EIATTR_FRAME_SIZE
	.align		4
.L_85:
        /*0204*/ 	.byte	0x04, 0x11
        /*0206*/ 	.short	(.L_87 - .L_86)
	.align		4
.L_86:
        /*0208*/ 	.word	index@(_Z8PixCopy5PjS_j)
        /*020c*/ 	.word	0x00000000


	//----- nvinfo : EIATTR_REGCOUNT
	.align		4
.L_87:
        /*0210*/ 	.byte	0x04, 0x2f
        /*0212*/ 	.short	(.L_89 - .L_88)
	.align		4
.L_88:
        /*0214*/ 	.word	index@(_Z8PixCopy6PjS_j)
        /*0218*/ 	.word	0x0000000a


	//----- nvinfo : EIATTR_FRAME_SIZE
	.align		4
.L_89:
        /*021c*/ 	.byte	0x04, 0x11
        /*021e*/ 	.short	(.L_91 - .L_90)
	.align		4
.L_90:
        /*0220*/ 	.word	index@(_Z8PixCopy6PjS_j)
        /*0224*/ 	.word	0x00000000


	//----- nvinfo : EIATTR_REGCOUNT
	.align		4
.L_91:
        /*0228*/ 	.byte	0x04, 0x2f
        /*022a*/ 	.short	(.L_93 - .L_92)
	.align		4
.L_92:
        /*022c*/ 	.word	index@(_Z8PixCopy7PjS_j)
        /*0230*/ 	.word	0x0000000e


	//----- nvinfo : EIATTR_FRAME_SIZE
	.align		4
.L_93:
        /*0234*/ 	.byte	0x04, 0x11
        /*0236*/ 	.short	(.L_95 - .L_94)
	.align		4
.L_94:
        /*0238*/ 	.word	index@(_Z8PixCopy7PjS_j)
        /*023c*/ 	.word	0x00000000


	//----- nvinfo : EIATTR_MIN_STACK_SIZE
	.align		4
.L_95:
        /*0240*/ 	.byte	0x04, 0x12
        /*0242*/ 	.short	(.L_97 - .L_96)
	.align		4
.L_96:
        /*0244*/ 	.word	index@(_Z8PixCopy7PjS_j)
        /*0248*/ 	.word	0x00000000


	//----- nvinfo : EIATTR_MIN_STACK_SIZE
	.align		4
.L_97:
        /*024c*/ 	.byte	0x04, 0x12
        /*024e*/ 	.short	(.L_99 - .L_98)
	.align		4
.L_98:
        /*0250*/ 	.word	index@(_Z8PixCopy6PjS_j)
        /*0254*/ 	.word	0x00000000


	//----- nvinfo : EIATTR_MIN_STACK_SIZE
	.align		4
.L_99:
        /*0258*/ 	.byte	0x04, 0x12
        /*025a*/ 	.short	(.L_101 - .L_100)
	.align		4
.L_100:
        /*025c*/ 	.word	index@(_Z8PixCopy5PjS_j)
        /*0260*/ 	.word	0x00000000


	//----- nvinfo : EIATTR_MIN_STACK_SIZE
	.align		4
.L_101:
        /*0264*/ 	.byte	0x04, 0x12
        /*0266*/ 	.short	(.L_103 - .L_102)
	.align		4
.L_102:
        /*0268*/ 	.word	index@(_Z8PixCopy4PhS_j)
        /*026c*/ 	.word	0x00000000


	//----- nvinfo : EIATTR_MIN_STACK_SIZE
	.align		4
.L_103:
        /*0270*/ 	.byte	0x04, 0x12
        /*0272*/ 	.short	(.L_105 - .L_104)
	.align		4
.L_104:
        /*0274*/ 	.word	index@(_Z8PixCopy3PhS_j)
        /*0278*/ 	.word	0x00000000


	//----- nvinfo : EIATTR_MIN_STACK_SIZE
	.align		4
.L_105:
        /*027c*/ 	.byte	0x04, 0x12
        /*027e*/ 	.short	(.L_107 - .L_106)
	.align		4
.L_106:
        /*0280*/ 	.word	index@(_Z8PixCopy2PhS_j)
        /*0284*/ 	.word	0x00000000


	//----- nvinfo : EIATTR_MIN_STACK_SIZE
	.align		4
.L_107:
        /*0288*/ 	.byte	0x04, 0x12
        /*028a*/ 	.short	(.L_109 - .L_108)
	.align		4
.L_108:
        /*028c*/ 	.word	index@(_Z7PixCopyPhS_j)
        /*0290*/ 	.word	0x00000000


	//----- nvinfo : EIATTR_MIN_STACK_SIZE
	.align		4
.L_109:
        /*0294*/ 	.byte	0x04, 0x12
        /*0296*/ 	.short	(.L_111 - .L_110)
	.align		4
.L_110:
        /*0298*/ 	.word	index@(_Z6Vflip9PjS_jj)
        /*029c*/ 	.word	0x00000000


	//----- nvinfo : EIATTR_MIN_STACK_SIZE
	.align		4
.L_111:
        /*02a0*/ 	.byte	0x04, 0x12
        /*02a2*/ 	.short	(.L_113 - .L_112)
	.align		4
.L_112:
        /*02a4*/ 	.word	index@(_Z6Vflip8PjS_jj)
        /*02a8*/ 	.word	0x00000000


	//----- nvinfo : EIATTR_MIN_STACK_SIZE
	.align		4
.L_113:
        /*02ac*/ 	.byte	0x04, 0x12
        /*02ae*/ 	.short	(.L_115 - .L_114)
	.align		4
.L_114:
        /*02b0*/ 	.word	index@(_Z6Vflip7PjS_jj)
        /*02b4*/ 	.word	0x00000000


	//----- nvinfo : EIATTR_MIN_STACK_SIZE
	.align		4
.L_115:
        /*02b8*/ 	.byte	0x04, 0x12
        /*02ba*/ 	.short	(.L_117 - .L_116)
	.align		4
.L_116:
        /*02bc*/ 	.word	index@(_Z6Vflip6PhS_jjj)
        /*02c0*/ 	.word	0x00000000


	//----- nvinfo : EIATTR_MIN_STACK_SIZE
	.align		4
.L_117:
        /*02c4*/ 	.byte	0x04, 0x12
        /*02c6*/ 	.short	(.L_119 - .L_118)
	.align		4
.L_118:
        /*02c8*/ 	.word	index@(_Z6Vflip5PhS_jjj)
        /*02cc*/ 	.word	0x00000000


	//----- nvinfo : EIATTR_MIN_STACK_SIZE
	.align		4
.L_119:
        /*02d0*/ 	.byte	0x04, 0x12
        /*02d2*/ 	.short	(.L_121 - .L_120)
	.align		4
.L_120:
        /*02d4*/ 	.word	index@(_Z6Vflip4PhS_jjj)
        /*02d8*/ 	.word	0x00000000


	//----- nvinfo : EIATTR_MIN_STACK_SIZE
	.align		4
.L_121:
        /*02dc*/ 	.byte	0x04, 0x12
        /*02de*/ 	.short	(.L_123 - .L_122)
	.align		4
.L_122:
        /*02e0*/ 	.word	index@(_Z6Vflip3PhS_jjj)
        /*02e4*/ 	.word	0x00000000


	//----- nvinfo : EIATTR_MIN_STACK_SIZE
	.align		4
.L_123:
        /*02e8*/ 	.byte	0x04, 0x12
        /*02ea*/ 	.short	(.L_125 - .L_124)
	.align		4
.L_124:
        /*02ec*/ 	.word	index@(_Z6Vflip2PhS_jjjj)
        /*02f0*/ 	.word	0x00000000


	//----- nvinfo : EIATTR_MIN_STACK_SIZE
	.align		4
.L_125:
        /*02f4*/ 	.byte	0x04, 0x12
        /*02f6*/ 	.short	(.L_127 - .L_126)
	.align		4
.L_126:
        /*02f8*/ 	.word	index@(_Z5VflipPhS_jj)
        /*02fc*/ 	.word	0x00000000


	//----- nvinfo : EIATTR_MIN_STACK_SIZE
	.align		4
.L_127:
        /*0300*/ 	.byte	0x04, 0x12
        /*0302*/ 	.short	(.L_129 - .L_128)
	.align		4
.L_128:
        /*0304*/ 	.word	index@(_Z6Hflip8PjS_j)
        /*0308*/ 	.word	0x00000000


	//----- nvinfo : EIATTR_MIN_STACK_SIZE
	.align		4
.L_129:
        /*030c*/ 	.byte	0x04, 0x12
        /*030e*/ 	.short	(.L_131 - .L_130)
	.align		4
.L_130:
        /*0310*/ 	.word	index@(_Z6Hflip7PjS_j)
        /*0314*/ 	.word	0x00000000


	//----- nvinfo : EIATTR_MIN_STACK_SIZE
	.align		4
.L_131:
        /*0318*/ 	.byte	0x04, 0x12
        /*031a*/ 	.short	(.L_133 - .L_132)
	.align		4
.L_132:
        /*031c*/ 	.word	index@(_Z6Hflip6PhS_jj)
        /*0320*/ 	.word	0x00000000


	//----- nvinfo : EIATTR_MIN_STACK_SIZE
	.align		4
.L_133:
        /*0324*/ 	.byte	0x04, 0x12
        /*0326*/ 	.short	(.L_135 - .L_134)
	.align		4
.L_134:
        /*0328*/ 	.word	index@(_Z6Hflip5PhS_jj)
        /*032c*/ 	.word	0x00000000


	//----- nvinfo : EIATTR_MIN_STACK_SIZE
	.align		4
.L_135:
        /*0330*/ 	.byte	0x04, 0x12
        /*0332*/ 	.short	(.L_137 - .L_136)
	.align		4
.L_136:
        /*0334*/ 	.word	index@(_Z6Hflip4PhS_jj)
        /*0338*/ 	.word	0x00000000


	//----- nvinfo : EIATTR_MIN_STACK_SIZE
	.align		4
.L_137:
        /*033c*/ 	.byte	0x04, 0x12
        /*033e*/ 	.short	(.L_139 - .L_138)
	.align		4
.L_138:
        /*0340*/ 	.word	index@(_Z6Hflip3PhS_jj)
        /*0344*/ 	.word	0x00000000


	//----- nvinfo : EIATTR_MIN_STACK_SIZE
	.align		4
.L_139:
        /*0348*/ 	.byte	0x04, 0x12
        /*034a*/ 	.short	(.L_141 - .L_140)
	.align		4
.L_140:
        /*034c*/ 	.word	index@(_Z6Hflip2PhS_jjj)
        /*0350*/ 	.word	0x00000000


	//----- nvinfo : EIATTR_MIN_STACK_SIZE
	.align		4
.L_141:
        /*0354*/ 	.byte	0x04, 0x12
        /*0356*/ 	.short	(.L_143 - .L_142)
	.align		4
.L_142:
        /*0358*/ 	.word	index@(_Z5HflipPhS_j)
        /*035c*/ 	.word	0x00000000
.L_143:


//--------------------- .nv.compat                --------------------------
	.section	.nv.compat,"",@"SHT_CUDA_COMPAT_INFO"
	.align	4
        /*0000*/ 	.byte	0x02, 0x09, 0x00, 0x00, 0x02, 0x02, 0x01, 0x00, 0x02, 0x05, 0x05, 0x00, 0x03, 0x07, 0x01, 0x01
        /*0010*/ 	.byte	0x02, 0x03, 0x00, 0x00, 0x02, 0x06, 0x01, 0x00, 0x04, 0x0b, 0x08, 0x00, 0x09, 0x00, 0x00, 0x00
        /*0020*/ 	.byte	0x00, 0x00, 0x00, 0x00


//--------------------- .nv.info._Z8PixCopy7PjS_j --------------------------
	.section	.nv.info._Z8PixCopy7PjS_j,"",@"SHT_CUDA_INFO"
	.sectionflags	@""
	.align	4


	//----- nvinfo : EIATTR_CUDA_API_VERSION
	.align		4
        /*0000*/ 	.byte	0x04, 0x37
        /*0002*/ 	.short	(.L_145 - .L_144)
.L_144:
        /*0004*/ 	.word	0x00000082


	//----- nvinfo : EIATTR_KPARAM_INFO
	.align		4
.L_145:
        /*0008*/ 	.byte	0x04, 0x17
        /*000a*/ 	.short	(.L_147 - .L_146)
.L_146:
        /*000c*/ 	.word	0x00000000
        /*0010*/ 	.short	0x0002
        /*0012*/ 	.short	0x0010
        /*0014*/ 	.byte	0x00, 0xf0, 0x11, 0x00


	//----- nvinfo : EIATTR_KPARAM_INFO
	.align		4
.L_147:
        /*0018*/ 	.byte	0x04, 0x17
        /*001a*/ 	.short	(.L_149 - .L_148)
.L_148:
        /*001c*/ 	.word	0x00000000
        /*0020*/ 	.short	0x0001
        /*0022*/ 	.short	0x0008
        /*0024*/ 	.byte	0x00, 0xf5, 0x21, 0x00


	//----- nvinfo : EIATTR_KPARAM_INFO
	.align		4
.L_149:
        /*0028*/ 	.byte	0x04, 0x17
        /*002a*/ 	.short	(.L_151 - .L_150)
.L_150:
        /*002c*/ 	.word	0x00000000
        /*0030*/ 	.short	0x0000
        /*0032*/ 	.short	0x0000
        /*0034*/ 	.byte	0x00, 0xf5, 0x21, 0x00


	//----- nvinfo : EIATTR_SPARSE_MMA_MASK
	.align		4
.L_151:
        /*0038*/ 	.byte	0x03, 0x50
        /*003a*/ 	.short	0x0000


	//----- nvinfo : EIATTR_MAXREG_COUNT
	.align		4
        /*003c*/ 	.byte	0x03, 0x1b
        /*003e*/ 	.short	0x00ff


	//----- nvinfo : EIATTR_MERCURY_ISA_VERSION
	.align		4
        /*0040*/ 	.byte	0x03, 0x5f
        /*0042*/ 	.short	0x0101


	//----- nvinfo : EIATTR_VRC_CTA_INIT_COUNT
	.align		4
        /*0044*/ 	.byte	0x02, 0x4a
	.zero		1
	.zero		1


	//----- nvinfo : EIATTR_EXIT_INSTR_OFFSETS
	.align		4
        /*0048*/ 	.byte	0x04, 0x1c
        /*004a*/ 	.short	(.L_153 - .L_152)


	//   ....[0]....
.L_152:
        /*004c*/ 	.word	0x00000080


	//   ....[1]....
        /*0050*/ 	.word	0x00000130


	//   ....[2]....
        /*0054*/ 	.word	0x00000180


	//----- nvinfo : EIATTR_CBANK_PARAM_SIZE
	.align		4
.L_153:
        /*0058*/ 	.byte	0x03, 0x19
        /*005a*/ 	.short	0x0014


	//----- nvinfo : EIATTR_PARAM_CBANK
	.align		4
        /*005c*/ 	.byte	0x04, 0x0a
        /*005e*/ 	.short	(.L_155 - .L_154)
	.align		4
.L_154:
        /*0060*/ 	.word	index@(.nv.constant0._Z8PixCopy7PjS_j)
        /*0064*/ 	.short	0x0380
        /*0066*/ 	.short	0x0014


	//----- nvinfo : EIATTR_SW_WAR
	.align		4
.L_155:
        /*0068*/ 	.byte	0x04, 0x36
        /*006a*/ 	.short	(.L_157 - .L_156)
.L_156:
        /*006c*/ 	.word	0x00000008
.L_157:


//--------------------- .nv.info._Z8PixCopy6PjS_j --------------------------
	.section	.nv.info._Z8PixCopy6PjS_j,"",@"SHT_CUDA_INFO"
	.sectionflags	@""
	.align	4


	//----- nvinfo : EIATTR_CUDA_API_VERSION
	.align		4
        /*0000*/ 	.byte	0x04, 0x37
        /*0002*/ 	.short	(.L_159 - .L_158)
.L_158:
        /*0004*/ 	.word	0x00000082


	//----- nvinfo : EIATTR_KPARAM_INFO
	.align		4
.L_159:
        /*0008*/ 	.byte	0x04, 0x17
        /*000a*/ 	.short	(.L_161 - .L_160)
.L_160:
        /*000c*/ 	.word	0x00000000
        /*0010*/ 	.short	0x0002
        /*0012*/ 	.short	0x0010
        /*0014*/ 	.byte	0x00, 0xf0, 0x11, 0x00


	//----- nvinfo : EIATTR_KPARAM_INFO
	.align		4
.L_161:
        /*0018*/ 	.byte	0x04, 0x17
        /*001a*/ 	.short	(.L_163 - .L_162)
.L_162:
        /*001c*/ 	.word	0x00000000
        /*0020*/ 	.short	0x0001
        /*0022*/ 	.short	0x0008
        /*0024*/ 	.byte	0x00, 0xf5, 0x21, 0x00


	//----- nvinfo : EIATTR_KPARAM_INFO
	.align		4
.L_163:
        /*0028*/ 	.byte	0x04, 0x17
        /*002a*/ 	.short	(.L_165 - .L_164)
.L_164:
        /*002c*/ 	.word	0x00000000
        /*0030*/ 	.short	0x0000
        /*0032*/ 	.short	0x0000
        /*0034*/ 	.byte	0x00, 0xf5, 0x21, 0x00


	//----- nvinfo : EIATTR_SPARSE_MMA_MASK
	.align		4
.L_165:
        /*0038*/ 	.byte	0x03, 0x50
        /*003a*/ 	.short	0x0000


	//----- nvinfo : EIATTR_MAXREG_COUNT
	.align		4
        /*003c*/ 	.byte	0x03, 0x1b
        /*003e*/ 	.short	0x00ff


	//----- nvinfo : EIATTR_MERCURY_ISA_VERSION
	.align		4
        /*0040*/ 	.byte	0x03, 0x5f
        /*0042*/ 	.short	0x0101


	//----- nvinfo : EIATTR_VRC_CTA_INIT_COUNT
	.align		4
        /*0044*/ 	.byte	0x02, 0x4a
	.zero		1
	.zero		1


	//----- nvinfo : EIATTR_EXIT_INSTR_OFFSETS
	.align		4
        /*0048*/ 	.byte	0x04, 0x1c
        /*004a*/ 	.short	(.L_167 - .L_166)


	//   ....[0]....
.L_166:
        /*004c*/ 	.word	0x00000080


	//   ....[1]....
        /*0050*/ 	.word	0x00000100


	//----- nvinfo : EIATTR_CBANK_PARAM_SIZE
	.align		4
.L_167:
        /*0054*/ 	.byte	0x03, 0x19
        /*0056*/ 	.short	0x0014


	//----- nvinfo : EIATTR_PARAM_CBANK
	.align		4
        /*0058*/ 	.byte	0x04, 0x0a
        /*005a*/ 	.short	(.L_169 - .L_168)
	.align		4
.L_168:
        /*005c*/ 	.word	index@(.nv.constant0._Z8PixCopy6PjS_j)
        /*0060*/ 	.short	0x0380
        /*0062*/ 	.short	0x0014


	//----- nvinfo : EIATTR_SW_WAR
	.align		4
.L_169:
        /*0064*/ 	.byte	0x04, 0x36
        /*0066*/ 	.short	(.L_171 - .L_170)
.L_170:
        /*0068*/ 	.word	0x00000008
.L_171:


//--------------------- .nv.info._Z8PixCopy5PjS_j --------------------------
	.section	.nv.info._Z8PixCopy5PjS_j,"",@"SHT_CUDA_INFO"
	.sectionflags	@""
	.align	4


	//----- nvinfo : EIATTR_CUDA_API_VERSION
	.align		4
        /*0000*/ 	.byte	0x04, 0x37
        /*0002*/ 	.short	(.L_173 - .L_172)
.L_172:
        /*0004*/ 	.word	0x00000082


	//----- nvinfo : EIATTR_KPARAM_INFO
	.align		4
.L_173:
        /*0008*/ 	.byte	0x04, 0x17
        /*000a*/ 	.short	(.L_175 - .L_174)
.L_174:
        /*000c*/ 	.word	0x00000000
        /*0010*/ 	.short	0x0002
        /*0012*/ 	.short	0x0010
        /*0014*/ 	.byte	0x00, 0xf0, 0x11, 0x00


	//----- nvinfo : EIATTR_KPARAM_INFO
	.align		4
.L_175:
        /*0018*/ 	.byte	0x04, 0x17
        /*001a*/ 	.short	(.L_177 - .L_176)
.L_176:
        /*001c*/ 	.word	0x00000000
        /*0020*/ 	.short	0x0001
        /*0022*/ 	.short	0x0008
        /*0024*/ 	.byte	0x00, 0xf5, 0x21, 0x00


	//----- nvinfo : EIATTR_KPARAM_INFO
	.align		4
.L_177:
        /*0028*/ 	.byte	0x04, 0x17
        /*002a*/ 	.short	(.L_179 - .L_178)
.L_178:
        /*002c*/ 	.word	0x00000000
        /*0030*/ 	.short	0x0000
        /*0032*/ 	.short	0x0000
        /*0034*/ 	.byte	0x00, 0xf5, 0x21, 0x00


	//----- nvinfo : EIATTR_SPARSE_MMA_MASK
	.align		4
.L_179:
        /*0038*/ 	.byte	0x03, 0x50
        /*003a*/ 	.short	0x0000


	//----- nvinfo : EIATTR_MAXREG_COUNT
	.align		4
        /*003c*/ 	.byte	0x03, 0x1b
        /*003e*/ 	.short	0x00ff


	//----- nvinfo : EIATTR_NUM_BARRIERS
	.align		4
        /*0040*/ 	.byte	0x02, 0x4c
        /*0042*/ 	.byte	0x01
	.zero		1


	//----- nvinfo : EIATTR_MERCURY_ISA_VERSION
	.align		4
        /*0044*/ 	.byte	0x03, 0x5f
        /*0046*/ 	.short	0x0101


	//----- nvinfo : EIATTR_VRC_CTA_INIT_COUNT
	.align		4
        /*0048*/ 	.byte	0x02, 0x4a
	.zero		1
	.zero		1


	//----- nvinfo : EIATTR_EXIT_INSTR_OFFSETS
	.align		4
        /*004c*/ 	.byte	0x04, 0x1c
        /*004e*/ 	.short	(.L_181 - .L_180)


	//   ....[0]....
.L_180:
        /*0050*/ 	.word	0x00000080


	//   ....[1]....
        /*0054*/ 	.word	0x00000170


	//----- nvinfo : EIATTR_CBANK_PARAM_SIZE
	.align		4
.L_181:
        /*0058*/ 	.byte	0x03, 0x19
        /*005a*/ 	.short	0x0014


	//----- nvinfo : EIATTR_PARAM_CBANK
	.align		4
        /*005c*/ 	.byte	0x04, 0x0a
        /*005e*/ 	.short	(.L_183 - .L_182)
	.align		4
.L_182:
        /*0060*/ 	.word	index@(.nv.constant0._Z8PixCopy5PjS_j)
        /*0064*/ 	.short	0x0380
        /*0066*/ 	.short	0x0014


	//----- nvinfo : EIATTR_SW_WAR
	.align		4
.L_183:
        /*0068*/ 	.byte	0x04, 0x36
        /*006a*/ 	.short	(.L_185 - .L_184)
.L_184:
        /*006c*/ 	.word	0x00000008
.L_185:


//--------------------- .nv.info._Z8PixCopy4PhS_j --------------------------
	.section	.nv.info._Z8PixCopy4PhS_j,"",@"SHT_CUDA_INFO"
	.sectionflags	@""
	.align	4


	//----- nvinfo : EIATTR_CUDA_API_VERSION
	.align		4
        /*0000*/ 	.byte	0x04, 0x37
        /*0002*/ 	.short	(.L_187 - .L_186)
.L_186:
        /*0004*/ 	.word	0x00000082


	//----- nvinfo : EIATTR_KPARAM_INFO
	.align		4
.L_187:
        /*0008*/ 	.byte	0x04, 0x17
        /*000a*/ 	.short	(.L_189 - .L_188)
.L_188:
        /*000c*/ 	.word	0x00000000
        /*0010*/ 	.short	0x0002
        /*0012*/ 	.short	0x0010
        /*0014*/ 	.byte	0x00, 0xf0, 0x11, 0x00


	//----- nvinfo : EIATTR_KPARAM_INFO
	.align		4
.L_189:
        /*0018*/ 	.byte	0x04, 0x17
        /*001a*/ 	.short	(.L_191 - .L_190)
.L_190:
        /*001c*/ 	.word	0x00000000
        /*0020*/ 	.short	0x0001
        /*0022*/ 	.short	0x0008
        /*0024*/ 	.byte	0x00, 0xf5, 0x21, 0x00


	//----- nvinfo : EIATTR_KPARAM_INFO
	.align		4
.L_191:
        /*0028*/ 	.byte	0x04, 0x17
        /*002a*/ 	.short	(.L_193 - .L_192)
.L_192:
        /*002c*/ 	.word	0x00000000
        /*0030*/ 	.short	0x0000
        /*0032*/ 	.short	0x0000
        /*0034*/ 	.byte	0x00, 0xf5, 0x21, 0x00


	//----- nvinfo : EIATTR_SPARSE_MMA_MASK
	.align		4
.L_193:
        /*0038*/ 	.byte	0x03, 0x50
        /*003a*/ 	.short	0x0000


	//----- nvinfo : EIATTR_MAXREG_COUNT
	.align		4
        /*003c*/ 	.byte	0x03, 0x1b
        /*003e*/ 	.short	0x00ff


	//----- nvinfo : EIATTR_NUM_BARRIERS
	.align		4
        /*0040*/ 	.byte	0x02, 0x4c
        /*0042*/ 	.byte	0x01
	.zero		1


	//----- nvinfo : EIATTR_MERCURY_ISA_VERSION
	.align		4
        /*0044*/ 	.byte	0x03, 0x5f
        /*0046*/ 	.short	0x0101


	//----- nvinfo : EIATTR_VRC_CTA_INIT_COUNT
	.align		4
        /*0048*/ 	.byte	0x02, 0x4a
	.zero		1
	.zero		1


	//----- nvinfo : EIATTR_EXIT_INSTR_OFFSETS
	.align		4
        /*004c*/ 	.byte	0x04, 0x1c
        /*004e*/ 	.short	(.L_195 - .L_194)


	//   ....[0]....
.L_194:
        /*0050*/ 	.word	0x00000070


	//   ....[1]....
        /*0054*/ 	.word	0x00000170


	//----- nvinfo : EIATTR_CBANK_PARAM_SIZE
	.align		4
.L_195:
        /*0058*/ 	.byte	0x03, 0x19
        /*005a*/ 	.short	0x0014


	//----- nvinfo : EIATTR_PARAM_CBANK
	.align		4
        /*005c*/ 	.byte	0x04, 0x0a
        /*005e*/ 	.short	(.L_197 - .L_196)
	.align		4
.L_196:
        /*0060*/ 	.word	index@(.nv.constant0._Z8PixCopy4PhS_j)
        /*0064*/ 	.short	0x0380
        /*0066*/ 	.short	0x0014


	//----- nvinfo : EIATTR_SW_WAR
	.align		4
.L_197:
        /*0068*/ 	.byte	0x04, 0x36
        /*006a*/ 	.short	(.L_199 - .L_198)
.L_198:
        /*006c*/ 	.word	0x00000008
.L_199:


//--------------------- .nv.info._Z8PixCopy3PhS_j --------------------------
	.section	.nv.info._Z8PixCopy3PhS_j,"",@"SHT_CUDA_INFO"
	.sectionflags	@""
	.align	4


	//----- nvinfo : EIATTR_CUDA_API_VERSION
	.align		4
        /*0000*/ 	.byte	0x04, 0x37
        /*0002*/ 	.short	(.L_201 - .L_200)
.L_200:
        /*0004*/ 	.word	0x00000082


	//----- nvinfo : EIATTR_KPARAM_INFO
	.align		4
.L_201:
        /*0008*/ 	.byte	0x04, 0x17
        /*000a*/ 	.short	(.L_203 - .L_202)
.L_202:
        /*000c*/ 	.word	0x00000000
        /*0010*/ 	.short	0x0002
        /*0012*/ 	.short	0x0010
        /*0014*/ 	.byte	0x00, 0xf0, 0x11, 0x00


	//----- nvinfo : EIATTR_KPARAM_INFO
	.align		4
.L_203:
        /*0018*/ 	.byte	0x04, 0x17
        /*001a*/ 	.short	(.L_205 - .L_204)
.L_204:
        /*001c*/ 	.word	0x00000000
        /*0020*/ 	.short	0x0001
        /*0022*/ 	.short	0x0008
        /*0024*/ 	.byte	0x00, 0xf5, 0x21, 0x00


	//----- nvinfo : EIATTR_KPARAM_INFO
	.align		4
.L_205:
        /*0028*/ 	.byte	0x04, 0x17
        /*002a*/ 	.short	(.L_207 - .L_206)
.L_206:
        /*002c*/ 	.word	0x00000000
        /*0030*/ 	.short	0x0000
        /*0032*/ 	.short	0x0000
        /*0034*/ 	.byte	0x00, 0xf5, 0x21, 0x00


	//----- nvinfo : EIATTR_SPARSE_MMA_MASK
	.align		4
.L_207:
        /*0038*/ 	.byte	0x03, 0x50
        /*003a*/ 	.short	0x0000


	//----- nvinfo : EIATTR_MAXREG_COUNT
	.align		4
        /*003c*/ 	.byte	0x03, 0x1b
        /*003e*/ 	.short	0x00ff


	//----- nvinfo : EIATTR_MERCURY_ISA_VERSION
	.align		4
        /*0040*/ 	.byte	0x03, 0x5f
        /*0042*/ 	.short	0x0101


	//----- nvinfo : EIATTR_VRC_CTA_INIT_COUNT
	.align		4
        /*0044*/ 	.byte	0x02, 0x4a
	.zero		1
	.zero		1


	//----- nvinfo : EIATTR_EXIT_INSTR_OFFSETS
	.align		4
        /*0048*/ 	.byte	0x04, 0x1c
        /*004a*/ 	.short	(.L_209 - .L_208)


	//   ....[0]....
.L_208:
        /*004c*/ 	.word	0x00000080


	//   ....[1]....
        /*0050*/ 	.word	0x00000180


	//----- nvinfo : EIATTR_CRS_STACK_SIZE
	.align		4
.L_209:
        /*0054*/ 	.byte	0x04, 0x1e
        /*0056*/ 	.short	(.L_211 - .L_210)
.L_210:
        /*0058*/ 	.word	0x00000000


	//----- nvinfo : EIATTR_CBANK_PARAM_SIZE
	.align		4
.L_211:
        /*005c*/ 	.byte	0x03, 0x19
        /*005e*/ 	.short	0x0014


	//----- nvinfo : EIATTR_PARAM_CBANK
	.align		4
        /*0060*/ 	.byte	0x04, 0x0a
        /*0062*/ 	.short	(.L_213 - .L_212)
	.align		4
.L_212:
        /*0064*/ 	.word	index@(.nv.constant0._Z8PixCopy3PhS_j)
        /*0068*/ 	.short	0x0380
        /*006a*/ 	.short	0x0014


	//----- nvinfo : EIATTR_SW_WAR
	.align		4
.L_213:
        /*006c*/ 	.byte	0x04, 0x36
        /*006e*/ 	.short	(.L_215 - .L_214)
.L_214:
        /*0070*/ 	.word	0x00000008
.L_215:


//--------------------- .nv.info._Z8PixCopy2PhS_j --------------------------
	.section	.nv.info._Z8PixCopy2PhS_j,"",@"SHT_CUDA_INFO"
	.sectionflags	@""
	.align	4


	//----- nvinfo : EIATTR_CUDA_API_VERSION
	.align		4
        /*0000*/ 	.byte	0x04, 0x37
        /*0002*/ 	.short	(.L_217 - .L_216)
.L_216:
        /*0004*/ 	.word	0x00000082


	//----- nvinfo : EIATTR_KPARAM_INFO
	.align		4
.L_217:
        /*0008*/ 	.byte	0x04, 0x17
        /*000a*/ 	.short	(.L_219 - .L_218)
.L_218:
        /*000c*/ 	.word	0x00000000
        /*0010*/ 	.short	0x0002
        /*0012*/ 	.short	0x0010
        /*0014*/ 	.byte	0x00, 0xf0, 0x11, 0x00


	//----- nvinfo : EIATTR_KPARAM_INFO
	.align		4
.L_219:
        /*0018*/ 	.byte	0x04, 0x17
        /*001a*/ 	.short	(.L_221 - .L_220)
.L_220:
        /*001c*/ 	.word	0x00000000
        /*0020*/ 	.short	0x0001
        /*0022*/ 	.short	0x0008
        /*0024*/ 	.byte	0x00, 0xf5, 0x21, 0x00


	//----- nvinfo : EIATTR_KPARAM_INFO
	.align		4
.L_221:
        /*0028*/ 	.byte	0x04, 0x17
        /*002a*/ 	.short	(.L_223 - .L_222)
.L_222:
        /*002c*/ 	.word	0x00000000
        /*0030*/ 	.short	0x0000
        /*0032*/ 	.short	0x0000
        /*0034*/ 	.byte	0x00, 0xf5, 0x21, 0x00


	//----- nvinfo : EIATTR_SPARSE_MMA_MASK
	.align		4
.L_223:
        /*0038*/ 	.byte	0x03, 0x50
        /*003a*/ 	.short	0x0000


	//----- nvinfo : EIATTR_MAXREG_COUNT
	.align		4
        /*003c*/ 	.byte	0x03, 0x1b
        /*003e*/ 	.short	0x00ff


	//----- nvinfo : EIATTR_MERCURY_ISA_VERSION
	.align		4
        /*0040*/ 	.byte	0x03, 0x5f
        /*0042*/ 	.short	0x0101


	//----- nvinfo : EIATTR_VRC_CTA_INIT_COUNT
	.align		4
        /*0044*/ 	.byte	0x02, 0x4a
	.zero		1
	.zero		1


	//----- nvinfo : EIATTR_EXIT_INSTR_OFFSETS
	.align		4
        /*0048*/ 	.byte	0x04, 0x1c
        /*004a*/ 	.short	(.L_225 - .L_224)


	//   ....[0]....
.L_224:
        /*004c*/ 	.word	0x00000080


	//   ....[1]....
        /*0050*/ 	.word	0x00000120


	//   ....[2]....
        /*0054*/ 	.word	0x00000150


	//----- nvinfo : EIATTR_CBANK_PARAM_SIZE
	.align		4
.L_225:
        /*0058*/ 	.byte	0x03, 0x19
        /*005a*/ 	.short	0x0014


	//----- nvinfo : EIATTR_PARAM_CBANK
	.align		4
        /*005c*/ 	.byte	0x04, 0x0a
        /*005e*/ 	.short	(.L_227 - .L_226)
	.align		4
.L_226:
        /*0060*/ 	.word	index@(.nv.constant0._Z8PixCopy2PhS_j)
        /*0064*/ 	.short	0x0380
        /*0066*/ 	.short	0x0014


	//----- nvinfo : EIATTR_SW_WAR
	.align		4
.L_227:
        /*0068*/ 	.byte	0x04, 0x36
        /*006a*/ 	.short	(.L_229 - .L_228)
.L_228:
        /*006c*/ 	.word	0x00000008
.L_229:


//--------------------- .nv.info._Z7PixCopyPhS_j  --------------------------
	.section	.nv.info._Z7PixCopyPhS_j,"",@"SHT_CUDA_INFO"
	.sectionflags	@""
	.align	4


	//----- nvinfo : EIATTR_CUDA_API_VERSION
	.align		4
        /*0000*/ 	.byte	0x04, 0x37
        /*0002*/ 	.short	(.L_231 - .L_230)
.L_230:
        /*0004*/ 	.word	0x00000082


	//----- nvinfo : EIATTR_KPARAM_INFO
	.align		4
.L_231:
        /*0008*/ 	.byte	0x04, 0x17
        /*000a*/ 	.short	(.L_233 - .L_232)
.L_232:
        /*000c*/ 	.word	0x00000000
        /*0010*/ 	.short	0x0002
        /*0012*/ 	.short	0x0010
        /*0014*/ 	.byte	0x00, 0xf0, 0x11, 0x00


	//----- nvinfo : EIATTR_KPARAM_INFO
	.align		4
.L_233:
        /*0018*/ 	.byte	0x04, 0x17
        /*001a*/ 	.short	(.L_235 - .L_234)
.L_234:
        /*001c*/ 	.word	0x00000000
        /*0020*/ 	.short	0x0001
        /*0022*/ 	.short	0x0008
        /*0024*/ 	.byte	0x00, 0xf5, 0x21, 0x00


	//----- nvinfo : EIATTR_KPARAM_INFO
	.align		4
.L_235:
        /*0028*/ 	.byte	0x04, 0x17
        /*002a*/ 	.short	(.L_237 - .L_236)
.L_236:
        /*002c*/ 	.word	0x00000000
        /*0030*/ 	.short	0x0000
        /*0032*/ 	.short	0x0000
        /*0034*/ 	.byte	0x00, 0xf5, 0x21, 0x00


	//----- nvinfo : EIATTR_SPARSE_MMA_MASK
	.align		4
.L_237:
        /*0038*/ 	.byte	0x03, 0x50
        /*003a*/ 	.short	0x0000


	//----- nvinfo : EIATTR_MAXREG_COUNT
	.align		4
        /*003c*/ 	.byte	0x03, 0x1b
        /*003e*/ 	.short	0x00ff


	//----- nvinfo : EIATTR_MERCURY_ISA_VERSION
	.align		4
        /*0040*/ 	.byte	0x03, 0x5f
        /*0042*/ 	.short	0x0101


	//----- nvinfo : EIATTR_VRC_CTA_INIT_COUNT
	.align		4
        /*0044*/ 	.byte	0x02, 0x4a
	.zero		1
	.zero		1


	//----- nvinfo : EIATTR_EXIT_INSTR_OFFSETS
	.align		4
        /*0048*/ 	.byte	0x04, 0x1c
        /*004a*/ 	.short	(.L_239 - .L_238)


	//   ....[0]....
.L_238:
        /*004c*/ 	.word	0x00000070


	//   ....[1]....
        /*0050*/ 	.word	0x00000100


	//----- nvinfo : EIATTR_CBANK_PARAM_SIZE
	.align		4
.L_239:
        /*0054*/ 	.byte	0x03, 0x19
        /*0056*/ 	.short	0x0014


	//----- nvinfo : EIATTR_PARAM_CBANK
	.align		4
        /*0058*/ 	.byte	0x04, 0x0a
        /*005a*/ 	.short	(.L_241 - .L_240)
	.align		4
.L_240:
        /*005c*/ 	.word	index@(.nv.constant0._Z7PixCopyPhS_j)
        /*0060*/ 	.short	0x0380
        /*0062*/ 	.short	0x0014


	//----- nvinfo : EIATTR_SW_WAR
	.align		4
.L_241:
        /*0064*/ 	.byte	0x04, 0x36
        /*0066*/ 	.short	(.L_243 - .L_242)
.L_242:
        /*0068*/ 	.word	0x00000008
.L_243:


//--------------------- .nv.info._Z6Vflip9PjS_jj  --------------------------
	.section	.nv.info._Z6Vflip9PjS_jj,"",@"SHT_CUDA_INFO"
	.sectionflags	@""
	.align	4


	//----- nvinfo : EIATTR_CUDA_API_VERSION
	.align		4
        /*0000*/ 	.byte	0x04, 0x37
        /*0002*/ 	.short	(.L_245 - .L_244)
.L_244:
        /*0004*/ 	.word	0x00000082


	//----- nvinfo : EIATTR_KPARAM_INFO
	.align		4
.L_245:
        /*0008*/ 	.byte	0x04, 0x17
        /*000a*/ 	.short	(.L_247 - .L_246)
.L_246:
        /*000c*/ 	.word	0x00000000
        /*0010*/ 	.short	0x0003
        /*0012*/ 	.short	0x0014
        /*0014*/ 	.byte	0x00, 0xf0, 0x11, 0x00


	//----- nvinfo : EIATTR_KPARAM_INFO
	.align		4
.L_247:
        /*0018*/ 	.byte	0x04, 0x17
        /*001a*/ 	.short	(.L_249 - .L_248)
.L_248:
        /*001c*/ 	.word	0x00000000
        /*0020*/ 	.short	0x0002
        /*0022*/ 	.short	0x0010
        /*0024*/ 	.byte	0x00, 0xf0, 0x11, 0x00


	//----- nvinfo : EIATTR_KPARAM_INFO
	.align		4
.L_249:
        /*0028*/ 	.byte	0x04, 0x17
        /*002a*/ 	.short	(.L_251 - .L_250)
.L_250:
        /*002c*/ 	.word	0x00000000
        /*0030*/ 	.short	0x0001
        /*0032*/ 	.short	0x0008
        /*0034*/ 	.byte	0x00, 0xf5, 0x21, 0x00


	//----- nvinfo : EIATTR_KPARAM_INFO
	.align		4
.L_251:
        /*0038*/ 	.byte	0x04, 0x17
        /*003a*/ 	.short	(.L_253 - .L_252)
.L_252:
        /*003c*/ 	.word	0x00000000
        /*0040*/ 	.short	0x0000
        /*0042*/ 	.short	0x0000
        /*0044*/ 	.byte	0x00, 0xf5, 0x21, 0x00


	//----- nvinfo : EIATTR_SPARSE_MMA_MASK
	.align		4
.L_253:
        /*0048*/ 	.byte	0x03, 0x50
        /*004a*/ 	.short	0x0000


	//----- nvinfo : EIATTR_MAXREG_COUNT
	.align		4
        /*004c*/ 	.byte	0x03, 0x1b
        /*004e*/ 	.short	0x00ff


	//----- nvinfo : EIATTR_MERCURY_ISA_VERSION
	.align		4
        /*0050*/ 	.byte	0x03, 0x5f
        /*0052*/ 	.short	0x0101


	//----- nvinfo : EIATTR_VRC_CTA_INIT_COUNT
	.align		4
        /*0054*/ 	.byte	0x02, 0x4a
	.zero		1
	.zero		1


	//----- nvinfo : EIATTR_EXIT_INSTR_OFFSETS
	.align		4
        /*0058*/ 	.byte	0x04, 0x1c
        /*005a*/ 	.short	(.L_255 - .L_254)


	//   ....[0]....
.L_254:
        /*005c*/ 	.word	0x00000080


	//   ....[1]....
        /*0060*/ 	.word	0x00000180


	//   ....[2]....
        /*0064*/ 	.word	0x000001f0


	//----- nvinfo : EIATTR_CBANK_PARAM_SIZE
	.align		4
.L_255:
        /*0068*/ 	.byte	0x03, 0x19
        /*006a*/ 	.short	0x0018


	//----- nvinfo : EIATTR_PARAM_CBANK
	.align		4
        /*006c*/ 	.byte	0x04, 0x0a
        /*006e*/ 	.short	(.L_257 - .L_256)
	.align		4
.L_256:
        /*0070*/ 	.word	index@(.nv.constant0._Z6Vflip9PjS_jj)
        /*0074*/ 	.short	0x0380
        /*0076*/ 	.short	0x0018


	//----- nvinfo : EIATTR_SW_WAR
	.align		4
.L_257:
        /*0078*/ 	.byte	0x04, 0x36
        /*007a*/ 	.short	(.L_259 - .L_258)
.L_258:
        /*007c*/ 	.word	0x00000008
.L_259:


//--------------------- .nv.info._Z6Vflip8PjS_jj  --------------------------
	.section	.nv.info._Z6Vflip8PjS_jj,"",@"SHT_CUDA_INFO"
	.sectionflags	@""
	.align	4


	//----- nvinfo : EIATTR_CUDA_API_VERSION
	.align		4
        /*0000*/ 	.byte	0x04, 0x37
        /*0002*/ 	.short	(.L_261 - .L_260)
.L_260:
        /*0004*/ 	.word	0x00000082


	//----- nvinfo : EIATTR_KPARAM_INFO
	.align		4
.L_261:
        /*0008*/ 	.byte	0x04, 0x17
        /*000a*/ 	.short	(.L_263 - .L_262)
.L_262:
        /*000c*/ 	.word	0x00000000
        /*0010*/ 	.short	0x0003
        /*0012*/ 	.short	0x0014
        /*0014*/ 	.byte	0x00, 0xf0, 0x11, 0x00


	//----- nvinfo : EIATTR_KPARAM_INFO
	.align		4
.L_263:
        /*0018*/ 	.byte	0x04, 0x17
        /*001a*/ 	.short	(.L_265 - .L_264)
.L_264:
        /*001c*/ 	.word	0x00000000
        /*0020*/ 	.short	0x0002
        /*0022*/ 	.short	0x0010
        /*0024*/ 	.byte	0x00, 0xf0, 0x11, 0x00


	//----- nvinfo : EIATTR_KPARAM_INFO
	.align		4
.L_265:
        /*0028*/ 	.byte	0x04, 0x17
        /*002a*/ 	.short	(.L_267 - .L_266)
.L_266:
        /*002c*/ 	.word	0x00000000
        /*0030*/ 	.short	0x0001
        /*0032*/ 	.short	0x0008
        /*0034*/ 	.byte	0x00, 0xf5, 0x21, 0x00


	//----- nvinfo : EIATTR_KPARAM_INFO
	.align		4
.L_267:
        /*0038*/ 	.byte	0x04, 0x17
        /*003a*/ 	.short	(.L_269 - .L_268)
.L_268:
        /*003c*/ 	.word	0x00000000
        /*0040*/ 	.short	0x0000
        /*0042*/ 	.short	0x0000
        /*0044*/ 	.byte	0x00, 0xf5, 0x21, 0x00


	//----- nvinfo : EIATTR_SPARSE_MMA_MASK
	.align		4
.L_269:
        /*0048*/ 	.byte	0x03, 0x50
        /*004a*/ 	.short	0x0000


	//----- nvinfo : EIATTR_MAXREG_COUNT
	.align		4
        /*004c*/ 	.byte	0x03, 0x1b
        /*004e*/ 	.short	0x00ff


	//----- nvinfo : EIATTR_NUM_BARRIERS
	.align		4
        /*0050*/ 	.byte	0x02, 0x4c
        /*0052*/ 	.byte	0x01
	.zero		1


	//----- nvinfo : EIATTR_MERCURY_ISA_VERSION
	.align		4
        /*0054*/ 	.byte	0x03, 0x5f
        /*0056*/ 	.short	0x0101


	//----- nvinfo : EIATTR_VRC_CTA_INIT_COUNT
	.align		4
        /*0058*/ 	.byte	0x02, 0x4a
	.zero		1
	.zero		1


	//----- nvinfo : EIATTR_EXIT_INSTR_OFFSETS
	.align		4
        /*005c*/ 	.byte	0x04, 0x1c
        /*005e*/ 	.short	(.L_271 - .L_270)


	//   ....[0]....
.L_270:
        /*0060*/ 	.word	0x00000080


	//   ....[1]....
        /*0064*/ 	.word	0x00000230


	//   ....[2]....
        /*0068*/ 	.word	0x00000270


	//----- nvinfo : EIATTR_CBANK_PARAM_SIZE
	.align		4
.L_271:
        /*006c*/ 	.byte	0x03, 0x19
        /*006e*/ 	.short	0x0018


	//----- nvinfo : EIATTR_PARAM_CBANK
	.align		4
        /*0070*/ 	.byte	0x04, 0x0a
        /*0072*/ 	.short	(.L_273 - .L_272)
	.align		4
.L_272:
        /*0074*/ 	.word	index@(.nv.constant0._Z6Vflip8PjS_jj)
        /*0078*/ 	.short	0x0380
        /*007a*/ 	.short	0x0018


	//----- nvinfo : EIATTR_SW_WAR
	.align		4
.L_273:
        /*007c*/ 	.byte	0x04, 0x36
        /*007e*/ 	.short	(.L_275 - .L_274)
.L_274:
        /*0080*/ 	.word	0x00000008
.L_275:


//--------------------- .nv.info._Z6Vflip7PjS_jj  --------------------------
	.section	.nv.info._Z6Vflip7PjS_jj,"",@"SHT_CUDA_INFO"
	.sectionflags	@""
	.align	4


	//----- nvinfo : EIATTR_CUDA_API_VERSION
	.align		4
        /*0000*/ 	.byte	0x04, 0x37
        /*0002*/ 	.short	(.L_277 - .L_276)
.L_276:
        /*0004*/ 	.word	0x00000082


	//----- nvinfo : EIATTR_KPARAM_INFO
	.align		4
.L_277:
        /*0008*/ 	.byte	0x04, 0x17
        /*000a*/ 	.short	(.L_279 - .L_278)
.L_278:
        /*000c*/ 	.word	0x00000000
        /*0010*/ 	.short	0x0003
        /*0012*/ 	.short	0x0014
        /*0014*/ 	.byte	0x00, 0xf0, 0x11, 0x00


	//----- nvinfo : EIATTR_KPARAM_INFO
	.align		4
.L_279:
        /*0018*/ 	.byte	0x04, 0x17
        /*001a*/ 	.short	(.L_281 - .L_280)
.L_280:
        /*001c*/ 	.word	0x00000000
        /*0020*/ 	.short	0x0002
        /*0022*/ 	.short	0x0010
        /*0024*/ 	.byte	0x00, 0xf0, 0x11, 0x00


	//----- nvinfo : EIATTR_KPARAM_INFO
	.align		4
.L_281:
        /*0028*/ 	.byte	0x04, 0x17
        /*002a*/ 	.short	(.L_283 - .L_282)
.L_282:
        /*002c*/ 	.word	0x00000000
        /*0030*/ 	.short	0x0001
        /*0032*/ 	.short	0x0008
        /*0034*/ 	.byte	0x00, 0xf5, 0x21, 0x00


	//----- nvinfo : EIATTR_KPARAM_INFO
	.align		4
.L_283:
        /*0038*/ 	.byte	0x04, 0x17
        /*003a*/ 	.short	(.L_285 - .L_284)
.L_284:
        /*003c*/ 	.word	0x00000000
        /*0040*/ 	.short	0x0000
        /*0042*/ 	.short	0x0000
        /*0044*/ 	.byte	0x00, 0xf5, 0x21, 0x00


	//----- nvinfo : EIATTR_SPARSE_MMA_MASK
	.align		4
.L_285:
        /*0048*/ 	.byte	0x03, 0x50
        /*004a*/ 	.short	0x0000


	//----- nvinfo : EIATTR_MAXREG_COUNT
	.align		4
        /*004c*/ 	.byte	0x03, 0x1b
        /*004e*/ 	.short	0x00ff


	//----- nvinfo : EIATTR_NUM_BARRIERS
	.align		4
        /*0050*/ 	.byte	0x02, 0x4c
        /*0052*/ 	.byte	0x01
	.zero		1


	//----- nvinfo : EIATTR_MERCURY_ISA_VERSION
	.align		4
        /*0054*/ 	.byte	0x03, 0x5f
        /*0056*/ 	.short	0x0101


	//----- nvinfo : EIATTR_VRC_CTA_INIT_COUNT
	.align		4
        /*0058*/ 	.byte	0x02, 0x4a
	.zero		1
	.zero		1


	//----- nvinfo : EIATTR_EXIT_INSTR_OFFSETS
	.align		4
        /*005c*/ 	.byte	0x04, 0x1c
        /*005e*/ 	.short	(.L_287 - .L_286)


	//   ....[0]....
.L_286:
        /*0060*/ 	.word	0x00000070


	//   ....[1]....
        /*0064*/ 	.word	0x000001c0


	//----- nvinfo : EIATTR_CBANK_PARAM_SIZE
	.align		4
.L_287:
        /*0068*/ 	.byte	0x03, 0x19
        /*006a*/ 	.short	0x0018


	//----- nvinfo : EIATTR_PARAM_CBANK
	.align		4
        /*006c*/ 	.byte	0x04, 0x0a
        /*006e*/ 	.short	(.L_289 - .L_288)
	.align		4
.L_288:
        /*0070*/ 	.word	index@(.nv.constant0._Z6Vflip7PjS_jj)
        /*0074*/ 	.short	0x0380
        /*0076*/ 	.short	0x0018


	//----- nvinfo : EIATTR_SW_WAR
	.align		4
.L_289:
        /*0078*/ 	.byte	0x04, 0x36
        /*007a*/ 	.short	(.L_291 - .L_290)
.L_290:
        /*007c*/ 	.word	0x00000008
.L_291:


//--------------------- .nv.info._Z6Vflip6PhS_jjj --------------------------
	.section	.nv.info._Z6Vflip6PhS_jjj,"",@"SHT_CUDA_INFO"
	.sectionflags	@""
	.align	4


	//----- nvinfo : EIATTR_CUDA_API_VERSION
	.align		4
        /*0000*/ 	.byte	0x04, 0x37
        /*0002*/ 	.short	(.L_293 - .L_292)
.L_292:
        /*0004*/ 	.word	0x00000082


	//----- nvinfo : EIATTR_KPARAM_INFO
	.align		4
.L_293:
        /*0008*/ 	.byte	0x04, 0x17
        /*000a*/ 	.short	(.L_295 - .L_294)
.L_294:
        /*000c*/ 	.word	0x00000000
        /*0010*/ 	.short	0x0004
        /*0012*/ 	.short	0x0018
        /*0014*/ 	.byte	0x00, 0xf0, 0x11, 0x00


	//----- nvinfo : EIATTR_KPARAM_INFO
	.align		4
.L_295:
        /*0018*/ 	.byte	0x04, 0x17
        /*001a*/ 	.short	(.L_297 - .L_296)
.L_296:
        /*001c*/ 	.word	0x00000000
        /*0020*/ 	.short	0x0003
        /*0022*/ 	.short	0x0014
        /*0024*/ 	.byte	0x00, 0xf0, 0x11, 0x00


	//----- nvinfo : EIATTR_KPARAM_INFO
	.align		4
.L_297:
        /*0028*/ 	.byte	0x04, 0x17
        /*002a*/ 	.short	(.L_299 - .L_298)
.L_298:
        /*002c*/ 	.word	0x00000000
        /*0030*/ 	.short	0x0002
        /*0032*/ 	.short	0x0010
        /*0034*/ 	.byte	0x00, 0xf0, 0x11, 0x00


	//----- nvinfo : EIATTR_KPARAM_INFO
	.align		4
.L_299:
        /*0038*/ 	.byte	0x04, 0x17
        /*003a*/ 	.short	(.L_301 - .L_300)
.L_300:
        /*003c*/ 	.word	0x00000000
        /*0040*/ 	.short	0x0001
        /*0042*/ 	.short	0x0008
        /*0044*/ 	.byte	0x00, 0xf5, 0x21, 0x00


	//----- nvinfo : EIATTR_KPARAM_INFO
	.align		4
.L_301:
        /*0048*/ 	.byte	0x04, 0x17
        /*004a*/ 	.short	(.L_303 - .L_302)
.L_302:
        /*004c*/ 	.word	0x00000000
        /*0050*/ 	.short	0x0000
        /*0052*/ 	.short	0x0000
        /*0054*/ 	.byte	0x00, 0xf5, 0x21, 0x00


	//----- nvinfo : EIATTR_SPARSE_MMA_MASK
	.align		4
.L_303:
        /*0058*/ 	.byte	0x03, 0x50
        /*005a*/ 	.short	0x0000


	//----- nvinfo : EIATTR_MAXREG_COUNT
	.align		4
        /*005c*/ 	.byte	0x03, 0x1b
        /*005e*/ 	.short	0x00ff


	//----- nvinfo : EIATTR_NUM_BARRIERS
	.align		4
        /*0060*/ 	.byte	0x02, 0x4c
        /*0062*/ 	.byte	0x01
	.zero		1


	//----- nvinfo : EIATTR_MERCURY_ISA_VERSION
	.align		4
        /*0064*/ 	.byte	0x03, 0x5f
        /*0066*/ 	.short	0x0101


	//----- nvinfo : EIATTR_VRC_CTA_INIT_COUNT
	.align		4
        /*0068*/ 	.byte	0x02, 0x4a
	.zero		1
	.zero		1


	//----- nvinfo : EIATTR_EXIT_INSTR_OFFSETS
	.align		4
        /*006c*/ 	.byte	0x04, 0x1c
        /*006e*/ 	.short	(.L_305 - .L_304)


	//   ....[0]....
.L_304:
        /*0070*/ 	.word	0x00000070


	//   ....[1]....
        /*0074*/ 	.word	0x00000340


	//----- nvinfo : EIATTR_CBANK_PARAM_SIZE
	.align		4
.L_305:
        /*0078*/ 	.byte	0x03, 0x19
        /*007a*/ 	.short	0x001c


	//----- nvinfo : EIATTR_PARAM_CBANK
	.align		4
        /*007c*/ 	.byte	0x04, 0x0a
        /*007e*/ 	.short	(.L_307 - .L_306)
	.align		4
.L_306:
        /*0080*/ 	.word	index@(.nv.constant0._Z6Vflip6PhS_jjj)
        /*0084*/ 	.short	0x0380
        /*0086*/ 	.short	0x001c


	//----- nvinfo : EIATTR_SW_WAR
	.align		4
.L_307:
        /*0088*/ 	.byte	0x04, 0x36
        /*008a*/ 	.short	(.L_309 - .L_308)
.L_308:
        /*008c*/ 	.word	0x00000008
.L_309:


//--------------------- .nv.info._Z6Vflip5PhS_jjj --------------------------
	.section	.nv.info._Z6Vflip5PhS_jjj,"",@"SHT_CUDA_INFO"
	.sectionflags	@""
	.align	4


	//----- nvinfo : EIATTR_CUDA_API_VERSION
	.align		4
        /*0000*/ 	.byte	0x04, 0x37
        /*0002*/ 	.short	(.L_311 - .L_310)
.L_310:
        /*0004*/ 	.word	0x00000082


	//----- nvinfo : EIATTR_KPARAM_INFO
	.align		4
.L_311:
        /*0008*/ 	.byte	0x04, 0x17
        /*000a*/ 	.short	(.L_313 - .L_312)
.L_312:
        /*000c*/ 	.word	0x00000000
        /*0010*/ 	.short	0x0004
        /*0012*/ 	.short	0x0018
        /*0014*/ 	.byte	0x00, 0xf0, 0x11, 0x00


	//----- nvinfo : EIATTR_KPARAM_INFO
	.align		4
.L_313:
        /*0018*/ 	.byte	0x04, 0x17
        /*001a*/ 	.short	(.L_315 - .L_314)
.L_314:
        /*001c*/ 	.word	0x00000000
        /*0020*/ 	.short	0x0003
        /*0022*/ 	.short	0x0014
        /*0024*/ 	.byte	0x00, 0xf0, 0x11, 0x00


	//----- nvinfo : EIATTR_KPARAM_INFO
	.align		4
.L_315:
        /*0028*/ 	.byte	0x04, 0x17
        /*002a*/ 	.short	(.L_317 - .L_316)
.L_316:
        /*002c*/ 	.word	0x00000000
        /*0030*/ 	.short	0x0002
        /*0032*/ 	.short	0x0010
        /*0034*/ 	.byte	0x00, 0xf0, 0x11, 0x00


	//----- nvinfo : EIATTR_KPARAM_INFO
	.align		4
.L_317:
        /*0038*/ 	.byte	0x04, 0x17
        /*003a*/ 	.short	(.L_319 - .L_318)
.L_318:
        /*003c*/ 	.word	0x00000000
        /*0040*/ 	.short	0x0001
        /*0042*/ 	.short	0x0008
        /*0044*/ 	.byte	0x00, 0xf5, 0x21, 0x00


	//----- nvinfo : EIATTR_KPARAM_INFO
	.align		4
.L_319:
        /*0048*/ 	.byte	0x04, 0x17
        /*004a*/ 	.short	(.L_321 - .L_320)
.L_320:
        /*004c*/ 	.word	0x00000000
        /*0050*/ 	.short	0x0000
        /*0052*/ 	.short	0x0000
        /*0054*/ 	.byte	0x00, 0xf5, 0x21, 0x00


	//----- nvinfo : EIATTR_SPARSE_MMA_MASK
	.align		4
.L_321:
        /*0058*/ 	.byte	0x03, 0x50
        /*005a*/ 	.short	0x0000


	//----- nvinfo : EIATTR_MAXREG_COUNT
	.align		4
        /*005c*/ 	.byte	0x03, 0x1b
        /*005e*/ 	.short	0x00ff


	//----- nvinfo : EIATTR_MERCURY_ISA_VERSION
	.align		4
        /*0060*/ 	.byte	0x03, 0x5f
        /*0062*/ 	.short	0x0101


	//----- nvinfo : EIATTR_VRC_CTA_INIT_COUNT
	.align		4
        /*0064*/ 	.byte	0x02, 0x4a
	.zero		1
	.zero		1


	//----- nvinfo : EIATTR_EXIT_INSTR_OFFSETS
	.align		4
        /*0068*/ 	.byte	0x04, 0x1c
        /*006a*/ 	.short	(.L_323 - .L_322)


	//   ....[0]....
.L_322:
        /*006c*/ 	.word	0x00000080


	//   ....[1]....
        /*0070*/ 	.word	0x00000350


	//----- nvinfo : EIATTR_CRS_STACK_SIZE
	.align		4
.L_323:
        /*0074*/ 	.byte	0x04, 0x1e
        /*0076*/ 	.short	(.L_325 - .L_324)
.L_324:
        /*0078*/ 	.word	0x00000000


	//----- nvinfo : EIATTR_CBANK_PARAM_SIZE
	.align		4
.L_325:
        /*007c*/ 	.byte	0x03, 0x19
        /*007e*/ 	.short	0x001c


	//----- nvinfo : EIATTR_PARAM_CBANK
	.align		4
        /*0080*/ 	.byte	0x04, 0x0a
        /*0082*/ 	.short	(.L_327 - .L_326)
	.align		4
.L_326:
        /*0084*/ 	.word	index@(.nv.constant0._Z6Vflip5PhS_jjj)
        /*0088*/ 	.short	0x0380
        /*008a*/ 	.short	0x001c


	//----- nvinfo : EIATTR_SW_WAR
	.align		4
.L_327:
        /*008c*/ 	.byte	0x04, 0x36
        /*008e*/ 	.short	(.L_329 - .L_328)
.L_328:
        /*0090*/ 	.word	0x00000008
.L_329:


//--------------------- .nv.info._Z6Vflip4PhS_jjj --------------------------
	.section	.nv.info._Z6Vflip4PhS_jjj,"",@"SHT_CUDA_INFO"
	.sectionflags	@""
	.align	4


	//----- nvinfo : EIATTR_CUDA_API_VERSION
	.align		4
        /*0000*/ 	.byte	0x04, 0x37
        /*0002*/ 	.short	(.L_331 - .L_330)
.L_330:
        /*0004*/ 	.word	0x00000082


	//----- nvinfo : EIATTR_KPARAM_INFO
	.align		4
.L_331:
        /*0008*/ 	.byte	0x04, 0x17
        /*000a*/ 	.short	(.L_333 - .L_332)
.L_332:
        /*000c*/ 	.word	0x00000000
        /*0010*/ 	.short	0x0004
        /*0012*/ 	.short	0x0018
        /*0014*/ 	.byte	0x00, 0xf0, 0x11, 0x00


	//----- nvinfo : EIATTR_KPARAM_INFO
	.align		4
.L_333:
        /*0018*/ 	.byte	0x04, 0x17
        /*001a*/ 	.short	(.L_335 - .L_334)
.L_334:
        /*001c*/ 	.word	0x00000000
        /*0020*/ 	.short	0x0003
        /*0022*/ 	.short	0x0014
        /*0024*/ 	.byte	0x00, 0xf0, 0x11, 0x00


	//----- nvinfo : EIATTR_KPARAM_INFO
	.align		4
.L_335:
        /*0028*/ 	.byte	0x04, 0x17
        /*002a*/ 	.short	(.L_337 - .L_336)
.L_336:
        /*002c*/ 	.word	0x00000000
        /*0030*/ 	.short	0x0002
        /*0032*/ 	.short	0x0010
        /*0034*/ 	.byte	0x00, 0xf0, 0x11, 0x00


	//----- nvinfo : EIATTR_KPARAM_INFO
	.align		4
.L_337:
        /*0038*/ 	.byte	0x04, 0x17
        /*003a*/ 	.short	(.L_339 - .L_338)
.L_338:
        /*003c*/ 	.word	0x00000000
        /*0040*/ 	.short	0x0001
        /*0042*/ 	.short	0x0008
        /*0044*/ 	.byte	0x00, 0xf5, 0x21, 0x00


	//----- nvinfo : EIATTR_KPARAM_INFO
	.align		4
.L_339:
        /*0048*/ 	.byte	0x04, 0x17
        /*004a*/ 	.short	(.L_341 - .L_340)
.L_340:
        /*004c*/ 	.word	0x00000000
        /*0050*/ 	.short	0x0000
        /*0052*/ 	.short	0x0000
        /*0054*/ 	.byte	0x00, 0xf5, 0x21, 0x00


	//----- nvinfo : EIATTR_SPARSE_MMA_MASK
	.align		4
.L_341:
        /*0058*/ 	.byte	0x03, 0x50
        /*005a*/ 	.short	0x0000


	//----- nvinfo : EIATTR_MAXREG_COUNT
	.align		4
        /*005c*/ 	.byte	0x03, 0x1b
        /*005e*/ 	.short	0x00ff


	//----- nvinfo : EIATTR_MERCURY_ISA_VERSION
	.align		4
        /*0060*/ 	.byte	0x03, 0x5f
        /*0062*/ 	.short	0x0101


	//----- nvinfo : EIATTR_VRC_CTA_INIT_COUNT
	.align		4
        /*0064*/ 	.byte	0x02, 0x4a
	.zero		1
	.zero		1


	//----- nvinfo : EIATTR_EXIT_INSTR_OFFSETS
	.align		4
        /*0068*/ 	.byte	0x04, 0x1c
        /*006a*/ 	.short	(.L_343 - .L_342)


	//   ....[0]....
.L_342:
        /*006c*/ 	.word	0x00000080


	//   ....[1]....
        /*0070*/ 	.word	0x000002b0


	//   ....[2]....
        /*0074*/ 	.word	0x00000440


	//----- nvinfo : EIATTR_CBANK_PARAM_SIZE
	.align		4
.L_343:
        /*0078*/ 	.byte	0x03, 0x19
        /*007a*/ 	.short	0x001c


	//----- nvinfo : EIATTR_PARAM_CBANK
	.align		4
        /*007c*/ 	.byte	0x04, 0x0a
        /*007e*/ 	.short	(.L_345 - .L_344)
	.align		4
.L_344:
        /*0080*/ 	.word	index@(.nv.constant0._Z6Vflip4PhS_jjj)
        /*0084*/ 	.short	0x0380
        /*0086*/ 	.short	0x001c


	//----- nvinfo : EIATTR_SW_WAR
	.align		4
.L_345:
        /*0088*/ 	.byte	0x04, 0x36
        /*008a*/ 	.short	(.L_347 - .L_346)
.L_346:
        /*008c*/ 	.word	0x00000008
.L_347:


//--------------------- .nv.info._Z6Vflip3PhS_jjj --------------------------
	.section	.nv.info._Z6Vflip3PhS_jjj,"",@"SHT_CUDA_INFO"
	.sectionflags	@""
	.align	4


	//----- nvinfo : EIATTR_CUDA_API_VERSION
	.align		4
        /*0000*/ 	.byte	0x04, 0x37
        /*0002*/ 	.short	(.L_349 - .L_348)
.L_348:
        /*0004*/ 	.word	0x00000082


	//----- nvinfo : EIATTR_KPARAM_INFO
	.align		4
.L_349:
        /*0008*/ 	.byte	0x04, 0x17
        /*000a*/ 	.short	(.L_351 - .L_350)
.L_350:
        /*000c*/ 	.word	0x00000000
        /*0010*/ 	.short	0x0004
        /*0012*/ 	.short	0x0018
        /*0014*/ 	.byte	0x00, 0xf0, 0x11, 0x00


	//----- nvinfo : EIATTR_KPARAM_INFO
	.align		4
.L_351:
        /*0018*/ 	.byte	0x04, 0x17
        /*001a*/ 	.short	(.L_353 - .L_352)
.L_352:
        /*001c*/ 	.word	0x00000000
        /*0020*/ 	.short	0x0003
        /*0022*/ 	.short	0x0014
        /*0024*/ 	.byte	0x00, 0xf0, 0x11, 0x00


	//----- nvinfo : EIATTR_KPARAM_INFO
	.align		4
.L_353:
        /*0028*/ 	.byte	0x04, 0x17
        /*002a*/ 	.short	(.L_355 - .L_354)
.L_354:
        /*002c*/ 	.word	0x00000000
        /*0030*/ 	.short	0x0002
        /*0032*/ 	.short	0x0010
        /*0034*/ 	.byte	0x00, 0xf0, 0x11, 0x00


	//----- nvinfo : EIATTR_KPARAM_INFO
	.align		4
.L_355:
        /*0038*/ 	.byte	0x04, 0x17
        /*003a*/ 	.short	(.L_357 - .L_356)
.L_356:
        /*003c*/ 	.word	0x00000000
        /*0040*/ 	.short	0x0001
        /*0042*/ 	.short	0x0008
        /*0044*/ 	.byte	0x00, 0xf5, 0x21, 0x00


	//----- nvinfo : EIATTR_KPARAM_INFO
	.align		4
.L_357:
        /*0048*/ 	.byte	0x04, 0x17
        /*004a*/ 	.short	(.L_359 - .L_358)
.L_358:
        /*004c*/ 	.word	0x00000000
        /*0050*/ 	.short	0x0000
        /*0052*/ 	.short	0x0000
        /*0054*/ 	.byte	0x00, 0xf5, 0x21, 0x00


	//----- nvinfo : EIATTR_SPARSE_MMA_MASK
	.align		4
.L_359:
        /*0058*/ 	.byte	0x03, 0x50
        /*005a*/ 	.short	0x0000


	//----- nvinfo : EIATTR_MAXREG_COUNT
	.align		4
        /*005c*/ 	.byte	0x03, 0x1b
        /*005e*/ 	.short	0x00ff


	//----- nvinfo : EIATTR_MERCURY_ISA_VERSION
	.align		4
        /*0060*/ 	.byte	0x03, 0x5f
        /*0062*/ 	.short	0x0101


	//----- nvinfo : EIATTR_VRC_CTA_INIT_COUNT
	.align		4
        /*0064*/ 	.byte	0x02, 0x4a
	.zero		1
	.zero		1


	//----- nvinfo : EIATTR_EXIT_INSTR_OFFSETS
	.align		4
        /*0068*/ 	.byte	0x04, 0x1c
        /*006a*/ 	.short	(.L_361 - .L_360)


	//   ....[0]....
.L_360:
        /*006c*/ 	.word	0x00000070


	//   ....[1]....
        /*0070*/ 	.word	0x00000280


	//----- nvinfo : EIATTR_CBANK_PARAM_SIZE
	.align		4
.L_361:
        /*0074*/ 	.byte	0x03, 0x19
        /*0076*/ 	.short	0x001c


	//----- nvinfo : EIATTR_PARAM_CBANK
	.align		4
        /*0078*/ 	.byte	0x04, 0x0a
        /*007a*/ 	.short	(.L_363 - .L_362)
	.align		4
.L_362:
        /*007c*/ 	.word	index@(.nv.constant0._Z6Vflip3PhS_jjj)
        /*0080*/ 	.short	0x0380
        /*0082*/ 	.short	0x001c


	//----- nvinfo : EIATTR_SW_WAR
	.align		4
.L_363:
        /*0084*/ 	.byte	0x04, 0x36
        /*0086*/ 	.short	(.L_365 - .L_364)
.L_364:
        /*0088*/ 	.word	0x00000008
.L_365:


//--------------------- .nv.info._Z6Vflip2PhS_jjjj --------------------------
	.section	.nv.info._Z6Vflip2PhS_jjjj,"",@"SHT_CUDA_INFO"
	.sectionflags	@""
	.align	4


	//----- nvinfo : EIATTR_CUDA_API_VERSION
	.align		4
        /*0000*/ 	.byte	0x04, 0x37
        /*0002*/ 	.short	(.L_367 - .L_366)
.L_366:
        /*0004*/ 	.word	0x00000082


	//----- nvinfo : EIATTR_KPARAM_INFO
	.align		4
.L_367:
        /*0008*/ 	.byte	0x04, 0x17
        /*000a*/ 	.short	(.L_369 - .L_368)
.L_368:
        /*000c*/ 	.word	0x00000000
        /*0010*/ 	.short	0x0005
        /*0012*/ 	.short	0x001c
        /*0014*/ 	.byte	0x00, 0xf0, 0x11, 0x00


	//----- nvinfo : EIATTR_KPARAM_INFO
	.align		4
.L_369:
        /*0018*/ 	.byte	0x04, 0x17
        /*001a*/ 	.short	(.L_371 - .L_370)
.L_370:
        /*001c*/ 	.word	0x00000000
        /*0020*/ 	.short	0x0004
        /*0022*/ 	.short	0x0018
        /*0024*/ 	.byte	0x00, 0xf0, 0x11, 0x00


	//----- nvinfo : EIATTR_KPARAM_INFO
	.align		4
.L_371:
        /*0028*/ 	.byte	0x04, 0x17
        /*002a*/ 	.short	(.L_373 - .L_372)
.L_372:
        /*002c*/ 	.word	0x00000000
        /*0030*/ 	.short	0x0003
        /*0032*/ 	.short	0x0014
        /*0034*/ 	.byte	0x00, 0xf0, 0x11, 0x00


	//----- nvinfo : EIATTR_KPARAM_INFO
	.align		4
.L_373:
        /*0038*/ 	.byte	0x04, 0x17
        /*003a*/ 	.short	(.L_375 - .L_374)
.L_374:
        /*003c*/ 	.word	0x00000000
        /*0040*/ 	.short	0x0002
        /*0042*/ 	.short	0x0010
        /*0044*/ 	.byte	0x00, 0xf0, 0x11, 0x00


	//----- nvinfo : EIATTR_KPARAM_INFO
	.align		4
.L_375:
        /*0048*/ 	.byte	0x04, 0x17
        /*004a*/ 	.short	(.L_377 - .L_376)
.L_376:
        /*004c*/ 	.word	0x00000000
        /*0050*/ 	.short	0x0001
        /*0052*/ 	.short	0x0008
        /*0054*/ 	.byte	0x00, 0xf5, 0x21, 0x00


	//----- nvinfo : EIATTR_KPARAM_INFO
	.align		4
.L_377:
        /*0058*/ 	.byte	0x04, 0x17
        /*005a*/ 	.short	(.L_379 - .L_378)
.L_378:
        /*005c*/ 	.word	0x00000000
        /*0060*/ 	.short	0x0000
        /*0062*/ 	.short	0x0000
        /*0064*/ 	.byte	0x00, 0xf5, 0x21, 0x00


	//----- nvinfo : EIATTR_SPARSE_MMA_MASK
	.align		4
.L_379:
        /*0068*/ 	.byte	0x03, 0x50
        /*006a*/ 	.short	0x0000


	//----- nvinfo : EIATTR_MAXREG_COUNT
	.align		4
        /*006c*/ 	.byte	0x03, 0x1b
        /*006e*/ 	.short	0x00ff


	//----- nvinfo : EIATTR_MERCURY_ISA_VERSION
	.align		4
        /*0070*/ 	.byte	0x03, 0x5f
        /*0072*/ 	.short	0x0101


	//----- nvinfo : EIATTR_VRC_CTA_INIT_COUNT
	.align		4
        /*0074*/ 	.byte	0x02, 0x4a
	.zero		1
	.zero		1


	//----- nvinfo : EIATTR_EXIT_INSTR_OFFSETS
	.align		4
        /*0078*/ 	.byte	0x04, 0x1c
        /*007a*/ 	.short	(.L_381 - .L_380)


	//   ....[0]....
.L_380:
        /*007c*/ 	.word	0x000001c0


	//   ....[1]....
        /*0080*/ 	.word	0x000003c0


	//----- nvinfo : EIATTR_CBANK_PARAM_SIZE
	.align		4
.L_381:
        /*0084*/ 	.byte	0x03, 0x19
        /*0086*/ 	.short	0x0020


	//----- nvinfo : EIATTR_PARAM_CBANK
	.align		4
        /*0088*/ 	.byte	0x04, 0x0a
        /*008a*/ 	.short	(.L_383 - .L_382)
	.align		4
.L_382:
        /*008c*/ 	.word	index@(.nv.constant0._Z6Vflip2PhS_jjjj)
        /*0090*/ 	.short	0x0380
        /*0092*/ 	.short	0x0020


	//----- nvinfo : EIATTR_SW_WAR
	.align		4
.L_383:
        /*0094*/ 	.byte	0x04, 0x36
        /*0096*/ 	.short	(.L_385 - .L_384)
.L_384:
        /*0098*/ 	.word	0x00000008
.L_385:


//--------------------- .nv.info._Z5VflipPhS_jj   --------------------------
	.section	.nv.info._Z5VflipPhS_jj,"",@"SHT_CUDA_INFO"
	.sectionflags	@""
	.align	4


	//----- nvinfo : EIATTR_CUDA_API_VERSION
	.align		4
        /*0000*/ 	.byte	0x04, 0x37
        /*0002*/ 	.short	(.L_387 - .L_386)
.L_386:
        /*0004*/ 	.word	0x00000082


	//----- nvinfo : EIATTR_KPARAM_INFO
	.align		4
.L_387:
        /*0008*/ 	.byte	0x04, 0x17
        /*000a*/ 	.short	(.L_389 - .L_388)
.L_388:
        /*000c*/ 	.word	0x00000000
        /*0010*/ 	.short	0x0003
        /*0012*/ 	.short	0x0014
        /*0014*/ 	.byte	0x00, 0xf0, 0x11, 0x00


	//----- nvinfo : EIATTR_KPARAM_INFO
	.align		4
.L_389:
        /*0018*/ 	.byte	0x04, 0x17
        /*001a*/ 	.short	(.L_391 - .L_390)
.L_390:
        /*001c*/ 	.word	0x00000000
        /*0020*/ 	.short	0x0002
        /*0022*/ 	.short	0x0010
        /*0024*/ 	.byte	0x00, 0xf0, 0x11, 0x00


	//----- nvinfo : EIATTR_KPARAM_INFO
	.align		4
.L_391:
        /*0028*/ 	.byte	0x04, 0x17
        /*002a*/ 	.short	(.L_393 - .L_392)
.L_392:
        /*002c*/ 	.word	0x00000000
        /*0030*/ 	.short	0x0001
        /*0032*/ 	.short	0x0008
        /*0034*/ 	.byte	0x00, 0xf5, 0x21, 0x00


	//----- nvinfo : EIATTR_KPARAM_INFO
	.align		4
.L_393:
        /*0038*/ 	.byte	0x04, 0x17
        /*003a*/ 	.short	(.L_395 - .L_394)
.L_394:
        /*003c*/ 	.word	0x00000000
        /*0040*/ 	.short	0x0000
        /*0042*/ 	.short	0x0000
        /*0044*/ 	.byte	0x00, 0xf5, 0x21, 0x00


	//----- nvinfo : EIATTR_SPARSE_MMA_MASK
	.align		4
.L_395:
        /*0048*/ 	.byte	0x03, 0x50
        /*004a*/ 	.short	0x0000


	//----- nvinfo : EIATTR_MAXREG_COUNT
	.align		4
        /*004c*/ 	.byte	0x03, 0x1b
        /*004e*/ 	.short	0x00ff


	//----- nvinfo : EIATTR_MERCURY_ISA_VERSION
	.align		4
        /*0050*/ 	.byte	0x03, 0x5f
        /*0052*/ 	.short	0x0101


	//----- nvinfo : EIATTR_VRC_CTA_INIT_COUNT
	.align		4
        /*0054*/ 	.byte	0x02, 0x4a
	.zero		1
	.zero		1


	//----- nvinfo : EIATTR_EXIT_INSTR_OFFSETS
	.align		4
        /*0058*/ 	.byte	0x04, 0x1c
        /*005a*/ 	.short	(.L_397 - .L_396)


	//   ....[0]....
.L_396:
        /*005c*/ 	.word	0x000002e0


	//   ....[1]....
        /*0060*/ 	.word	0x00000500


	//----- nvinfo : EIATTR_CBANK_PARAM_SIZE
	.align		4
.L_397:
        /*0064*/ 	.byte	0x03, 0x19
        /*0066*/ 	.short	0x0018


	//----- nvinfo : EIATTR_PARAM_CBANK
	.align		4
        /*0068*/ 	.byte	0x04, 0x0a
        /*006a*/ 	.short	(.L_399 - .L_398)
	.align		4
.L_398:
        /*006c*/ 	.word	index@(.nv.constant0._Z5VflipPhS_jj)
        /*0070*/ 	.short	0x0380
        /*0072*/ 	.short	0x0018


	//----- nvinfo : EIATTR_SW_WAR
	.align		4
.L_399:
        /*0074*/ 	.byte	0x04, 0x36
        /*0076*/ 	.short	(.L_401 - .L_400)
.L_400:
        /*0078*/ 	.word	0x00000008
.L_401:


//--------------------- .nv.info._Z6Hflip8PjS_j   --------------------------
	.section	.nv.info._Z6Hflip8PjS_j,"",@"SHT_CUDA_INFO"
	.sectionflags	@""
	.align	4


	//----- nvinfo : EIATTR_CUDA_API_VERSION
	.align		4
        /*0000*/ 	.byte	0x04, 0x37
        /*0002*/ 	.short	(.L_403 - .L_402)
.L_402:
        /*0004*/ 	.word	0x00000082


	//----- nvinfo : EIATTR_KPARAM_INFO
	.align		4
.L_403:
        /*0008*/ 	.byte	0x04, 0x17
        /*000a*/ 	.short	(.L_405 - .L_404)
.L_404:
        /*000c*/ 	.word	0x00000000
        /*0010*/ 	.short	0x0002
        /*0012*/ 	.short	0x0010
        /*0014*/ 	.byte	0x00, 0xf0, 0x11, 0x00


	//----- nvinfo : EIATTR_KPARAM_INFO
	.align		4
.L_405:
        /*0018*/ 	.byte	0x04, 0x17
        /*001a*/ 	.short	(.L_407 - .L_406)
.L_406:
        /*001c*/ 	.word	0x00000000
        /*0020*/ 	.short	0x0001
        /*0022*/ 	.short	0x0008
        /*0024*/ 	.byte	0x00, 0xf5, 0x21, 0x00


	//----- nvinfo : EIATTR_KPARAM_INFO
	.align		4
.L_407:
        /*0028*/ 	.byte	0x04, 0x17
        /*002a*/ 	.short	(.L_409 - .L_408)
.L_408:
        /*002c*/ 	.word	0x00000000
        /*0030*/ 	.short	0x0000
        /*0032*/ 	.short	0x0000
        /*0034*/ 	.byte	0x00, 0xf5, 0x21, 0x00


	//----- nvinfo : EIATTR_SPARSE_MMA_MASK
	.align		4
.L_409:
        /*0038*/ 	.byte	0x03, 0x50
        /*003a*/ 	.short	0x0000


	//----- nvinfo : EIATTR_MAXREG_COUNT
	.align		4
        /*003c*/ 	.byte	0x03, 0x1b
        /*003e*/ 	.short	0x00ff


	//----- nvinfo : EIATTR_MERCURY_ISA_VERSION
	.align		4
        /*0040*/ 	.byte	0x03, 0x5f
        /*0042*/ 	.short	0x0101


	//----- nvinfo : EIATTR_VRC_CTA_INIT_COUNT
	.align		4
        /*0044*/ 	.byte	0x02, 0x4a
	.zero		1
	.zero		1


	//----- nvinfo : EIATTR_EXIT_INSTR_OFFSETS
	.align		4
        /*0048*/ 	.byte	0x04, 0x1c
        /*004a*/ 	.short	(.L_411 - .L_410)


	//   ....[0]....
.L_410:
        /*004c*/ 	.word	0x00000080


	//   ....[1]....
        /*0050*/ 	.word	0x00000300


	//----- nvinfo : EIATTR_CBANK_PARAM_SIZE
	.align		4
.L_411:
        /*0054*/ 	.byte	0x03, 0x19
        /*0056*/ 	.short	0x0014


	//----- nvinfo : EIATTR_PARAM_CBANK
	.align		4
        /*0058*/ 	.byte	0x04, 0x0a
        /*005a*/ 	.short	(.L_413 - .L_412)
	.align		4
.L_412:
        /*005c*/ 	.word	index@(.nv.constant0._Z6Hflip8PjS_j)
        /*0060*/ 	.short	0x0380
        /*0062*/ 	.short	0x0014


	//----- nvinfo : EIATTR_SW_WAR
	.align		4
.L_413:
        /*0064*/ 	.byte	0x04, 0x36
        /*0066*/ 	.short	(.L_415 - .L_414)
.L_414:
        /*0068*/ 	.word	0x00000008
.L_415:


//--------------------- .nv.info._Z6Hflip7PjS_j   --------------------------
	.section	.nv.info._Z6Hflip7PjS_j,"",@"SHT_CUDA_INFO"
	.sectionflags	@""
	.align	4


	//----- nvinfo : EIATTR_CUDA_API_VERSION
	.align		4
        /*0000*/ 	.byte	0x04, 0x37
        /*0002*/ 	.short	(.L_417 - .L_416)
.L_416:
        /*0004*/ 	.word	0x00000082


	//----- nvinfo : EIATTR_KPARAM_INFO
	.align		4
.L_417:
        /*0008*/ 	.byte	0x04, 0x17
        /*000a*/ 	.short	(.L_419 - .L_418)
.L_418:
        /*000c*/ 	.word	0x00000000
        /*0010*/ 	.short	0x0002
        /*0012*/ 	.short	0x0010
        /*0014*/ 	.byte	0x00, 0xf0, 0x11, 0x00


	//----- nvinfo : EIATTR_KPARAM_INFO
	.align		4
.L_419:
        /*0018*/ 	.byte	0x04, 0x17
        /*001a*/ 	.short	(.L_421 - .L_420)
.L_420:
        /*001c*/ 	.word	0x00000000
        /*0020*/ 	.short	0x0001
        /*0022*/ 	.short	0x0008
        /*0024*/ 	.byte	0x00, 0xf5, 0x21, 0x00


	//----- nvinfo : EIATTR_KPARAM_INFO
	.align		4
.L_421:
        /*0028*/ 	.byte	0x04, 0x17
        /*002a*/ 	.short	(.L_423 - .L_422)
.L_422:
        /*002c*/ 	.word	0x00000000
        /*0030*/ 	.short	0x0000
        /*0032*/ 	.short	0x0000
        /*0034*/ 	.byte	0x00, 0xf5, 0x21, 0x00


	//----- nvinfo : EIATTR_SPARSE_MMA_MASK
	.align		4
.L_423:
        /*0038*/ 	.byte	0x03, 0x50
        /*003a*/ 	.short	0x0000


	//----- nvinfo : EIATTR_MAXREG_COUNT
	.align		4
        /*003c*/ 	.byte	0x03, 0x1b
        /*003e*/ 	.short	0x00ff


	//----- nvinfo : EIATTR_NUM_BARRIERS
	.align		4
        /*0040*/ 	.byte	0x02, 0x4c
        /*0042*/ 	.byte	0x01
	.zero		1


	//----- nvinfo : EIATTR_MERCURY_ISA_VERSION
	.align		4
        /*0044*/ 	.byte	0x03, 0x5f
        /*0046*/ 	.short	0x0101


	//----- nvinfo : EIATTR_VRC_CTA_INIT_COUNT
	.align		4
        /*0048*/ 	.byte	0x02, 0x4a
	.zero		1
	.zero		1


	//----- nvinfo : EIATTR_EXIT_INSTR_OFFSETS
	.align		4
        /*004c*/ 	.byte	0x04, 0x1c
        /*004e*/ 	.short	(.L_425 - .L_424)


	//   ....[0]....
.L_424:
        /*0050*/ 	.word	0x00000080


	//   ....[1]....
        /*0054*/ 	.word	0x00000380


	//----- nvinfo : EIATTR_CBANK_PARAM_SIZE
	.align		4
.L_425:
        /*0058*/ 	.byte	0x03, 0x19
        /*005a*/ 	.short	0x0014


	//----- nvinfo : EIATTR_PARAM_CBANK
	.align		4
        /*005c*/ 	.byte	0x04, 0x0a
        /*005e*/ 	.short	(.L_427 - .L_426)
	.align		4
.L_426:
        /*0060*/ 	.word	index@(.nv.constant0._Z6Hflip7PjS_j)
        /*0064*/ 	.short	0x0380
        /*0066*/ 	.short	0x0014


	//----- nvinfo : EIATTR_SW_WAR
	.align		4
.L_427:
        /*0068*/ 	.byte	0x04, 0x36
        /*006a*/ 	.short	(.L_429 - .L_428)
.L_428:
        /*006c*/ 	.word	0x00000008
.L_429:


//--------------------- .nv.info._Z6Hflip6PhS_jj  --------------------------
	.section	.nv.info._Z6Hflip6PhS_jj,"",@"SHT_CUDA_INFO"
	.sectionflags	@""
	.align	4


	//----- nvinfo : EIATTR_CUDA_API_VERSION
	.align		4
        /*0000*/ 	.byte	0x04, 0x37
        /*0002*/ 	.short	(.L_431 - .L_430)
.L_430:
        /*0004*/ 	.word	0x00000082


	//----- nvinfo : EIATTR_KPARAM_INFO
	.align		4
.L_431:
        /*0008*/ 	.byte	0x04, 0x17
        /*000a*/ 	.short	(.L_433 - .L_432)
.L_432:
        /*000c*/ 	.word	0x00000000
        /*0010*/ 	.short	0x0003
        /*0012*/ 	.short	0x0014
        /*0014*/ 	.byte	0x00, 0xf0, 0x11, 0x00


	//----- nvinfo : EIATTR_KPARAM_INFO
	.align		4
.L_433:
        /*0018*/ 	.byte	0x04, 0x17
        /*001a*/ 	.short	(.L_435 - .L_434)
.L_434:
        /*001c*/ 	.word	0x00000000
        /*0020*/ 	.short	0x0002
        /*0022*/ 	.short	0x0010
        /*0024*/ 	.byte	0x00, 0xf0, 0x11, 0x00


	//----- nvinfo : EIATTR_KPARAM_INFO
	.align		4
.L_435:
        /*0028*/ 	.byte	0x04, 0x17
        /*002a*/ 	.short	(.L_437 - .L_436)
.L_436:
        /*002c*/ 	.word	0x00000000
        /*0030*/ 	.short	0x0001
        /*0032*/ 	.short	0x0008
        /*0034*/ 	.byte	0x00, 0xf5, 0x21, 0x00


	//----- nvinfo : EIATTR_KPARAM_INFO
	.align		4
.L_437:
        /*0038*/ 	.byte	0x04, 0x17
        /*003a*/ 	.short	(.L_439 - .L_438)
.L_438:
        /*003c*/ 	.word	0x00000000
        /*0040*/ 	.short	0x0000
        /*0042*/ 	.short	0x0000
        /*0044*/ 	.byte	0x00, 0xf5, 0x21, 0x00


	//----- nvinfo : EIATTR_SPARSE_MMA_MASK
	.align		4
.L_439:
        /*0048*/ 	.byte	0x03, 0x50
        /*004a*/ 	.short	0x0000


	//----- nvinfo : EIATTR_MAXREG_COUNT
	.align		4
        /*004c*/ 	.byte	0x03, 0x1b
        /*004e*/ 	.short	0x00ff


	//----- nvinfo : EIATTR_NUM_BARRIERS
	.align		4
        /*0050*/ 	.byte	0x02, 0x4c
        /*0052*/ 	.byte	0x01
	.zero		1


	//----- nvinfo : EIATTR_MERCURY_ISA_VERSION
	.align		4
        /*0054*/ 	.byte	0x03, 0x5f
        /*0056*/ 	.short	0x0101


	//----- nvinfo : EIATTR_VRC_CTA_INIT_COUNT
	.align		4
        /*0058*/ 	.byte	0x02, 0x4a
	.zero		1
	.zero		1


	//----- nvinfo : EIATTR_EXIT_INSTR_OFFSETS
	.align		4
        /*005c*/ 	.byte	0x04, 0x1c
        /*005e*/ 	.short	(.L_441 - .L_440)


	//   ....[0]....
.L_440:
        /*0060*/ 	.word	0x00000070


	//   ....[1]....
        /*0064*/ 	.word	0x00000330


	//----- nvinfo : EIATTR_CBANK_PARAM_SIZE
	.align		4
.L_441:
        /*0068*/ 	.byte	0x03, 0x19
        /*006a*/ 	.short	0x0018


	//----- nvinfo : EIATTR_PARAM_CBANK
	.align		4
        /*006c*/ 	.byte	0x04, 0x0a
        /*006e*/ 	.short	(.L_443 - .L_442)
	.align		4
.L_442:
        /*0070*/ 	.word	index@(.nv.constant0._Z6Hflip6PhS_jj)
        /*0074*/ 	.short	0x0380
        /*0076*/ 	.short	0x0018


	//----- nvinfo : EIATTR_SW_WAR
	.align		4
.L_443:
        /*0078*/ 	.byte	0x04, 0x36
        /*007a*/ 	.short	(.L_445 - .L_444)
.L_444:
        /*007c*/ 	.word	0x00000008
.L_445:


//--------------------- .nv.info._Z6Hflip5PhS_jj  --------------------------
	.section	.nv.info._Z6Hflip5PhS_jj,"",@"SHT_CUDA_INFO"
	.sectionflags	@""
	.align	4


	//----- nvinfo : EIATTR_CUDA_API_VERSION
	.align		4
        /*0000*/ 	.byte	0x04, 0x37
        /*0002*/ 	.short	(.L_447 - .L_446)
.L_446:
        /*0004*/ 	.word	0x00000082


	//----- nvinfo : EIATTR_KPARAM_INFO
	.align		4
.L_447:
        /*0008*/ 	.byte	0x04, 0x17
        /*000a*/ 	.short	(.L_449 - .L_448)
.L_448:
        /*000c*/ 	.word	0x00000000
        /*0010*/ 	.short	0x0003
        /*0012*/ 	.short	0x0014
        /*0014*/ 	.byte	0x00, 0xf0, 0x11, 0x00


	//----- nvinfo : EIATTR_KPARAM_INFO
	.align		4
.L_449:
        /*0018*/ 	.byte	0x04, 0x17
        /*001a*/ 	.short	(.L_451 - .L_450)
.L_450:
        /*001c*/ 	.word	0x00000000
        /*0020*/ 	.short	0x0002
        /*0022*/ 	.short	0x0010
        /*0024*/ 	.byte	0x00, 0xf0, 0x11, 0x00


	//----- nvinfo : EIATTR_KPARAM_INFO
	.align		4
.L_451:
        /*0028*/ 	.byte	0x04, 0x17
        /*002a*/ 	.short	(.L_453 - .L_452)
.L_452:
        /*002c*/ 	.word	0x00000000
        /*0030*/ 	.short	0x0001
        /*0032*/ 	.short	0x0008
        /*0034*/ 	.byte	0x00, 0xf5, 0x21, 0x00


	//----- nvinfo : EIATTR_KPARAM_INFO
	.align		4
.L_453:
        /*0038*/ 	.byte	0x04, 0x17
        /*003a*/ 	.short	(.L_455 - .L_454)
.L_454:
        /*003c*/ 	.word	0x00000000
        /*0040*/ 	.short	0x0000
        /*0042*/ 	.short	0x0000
        /*0044*/ 	.byte	0x00, 0xf5, 0x21, 0x00


	//----- nvinfo : EIATTR_SPARSE_MMA_MASK
	.align		4
.L_455:
        /*0048*/ 	.byte	0x03, 0x50
        /*004a*/ 	.short	0x0000


	//----- nvinfo : EIATTR_MAXREG_COUNT
	.align		4
        /*004c*/ 	.byte	0x03, 0x1b
        /*004e*/ 	.short	0x00ff


	//----- nvinfo : EIATTR_MERCURY_ISA_VERSION
	.align		4
        /*0050*/ 	.byte	0x03, 0x5f
        /*0052*/ 	.short	0x0101


	//----- nvinfo : EIATTR_VRC_CTA_INIT_COUNT
	.align		4
        /*0054*/ 	.byte	0x02, 0x4a
	.zero		1
	.zero		1


	//----- nvinfo : EIATTR_EXIT_INSTR_OFFSETS
	.align		4
        /*0058*/ 	.byte	0x04, 0x1c
        /*005a*/ 	.short	(.L_457 - .L_456)


	//   ....[0]....
.L_456:
        /*005c*/ 	.word	0x00000080


	//   ....[1]....
        /*0060*/ 	.word	0x00000310


	//----- nvinfo : EIATTR_CRS_STACK_SIZE
	.align		4
.L_457:
        /*0064*/ 	.byte	0x04, 0x1e
        /*0066*/ 	.short	(.L_459 - .L_458)
.L_458:
        /*0068*/ 	.word	0x00000000


	//----- nvinfo : EIATTR_CBANK_PARAM_SIZE
	.align		4
.L_459:
        /*006c*/ 	.byte	0x03, 0x19
        /*006e*/ 	.short	0x0018


	//----- nvinfo : EIATTR_PARAM_CBANK
	.align		4
        /*0070*/ 	.byte	0x04, 0x0a
        /*0072*/ 	.short	(.L_461 - .L_460)
	.align		4
.L_460:
        /*0074*/ 	.word	index@(.nv.constant0._Z6Hflip5PhS_jj)
        /*0078*/ 	.short	0x0380
        /*007a*/ 	.short	0x0018


	//----- nvinfo : EIATTR_SW_WAR
	.align		4
.L_461:
        /*007c*/ 	.byte	0x04, 0x36
        /*007e*/ 	.short	(.L_463 - .L_462)
.L_462:
        /*0080*/ 	.word	0x00000008
.L_463:


//--------------------- .nv.info._Z6Hflip4PhS_jj  --------------------------
	.section	.nv.info._Z6Hflip4PhS_jj,"",@"SHT_CUDA_INFO"
	.sectionflags	@""
	.align	4


	//----- nvinfo : EIATTR_CUDA_API_VERSION
	.align		4
        /*0000*/ 	.byte	0x04, 0x37
        /*0002*/ 	.short	(.L_465 - .L_464)
.L_464:
        /*0004*/ 	.word	0x00000082


	//----- nvinfo : EIATTR_KPARAM_INFO
	.align		4
.L_465:
        /*0008*/ 	.byte	0x04, 0x17
        /*000a*/ 	.short	(.L_467 - .L_466)
.L_466:
        /*000c*/ 	.word	0x00000000
        /*0010*/ 	.short	0x0003
        /*0012*/ 	.short	0x0014
        /*0014*/ 	.byte	0x00, 0xf0, 0x11, 0x00


	//----- nvinfo : EIATTR_KPARAM_INFO
	.align		4
.L_467:
        /*0018*/ 	.byte	0x04, 0x17
        /*001a*/ 	.short	(.L_469 - .L_468)
.L_468:
        /*001c*/ 	.word	0x00000000
        /*0020*/ 	.short	0x0002
        /*0022*/ 	.short	0x0010
        /*0024*/ 	.byte	0x00, 0xf0, 0x11, 0x00


	//----- nvinfo : EIATTR_KPARAM_INFO
	.align		4
.L_469:
        /*0028*/ 	.byte	0x04, 0x17
        /*002a*/ 	.short	(.L_471 - .L_470)
.L_470:
        /*002c*/ 	.word	0x00000000
        /*0030*/ 	.short	0x0001
        /*0032*/ 	.short	0x0008
        /*0034*/ 	.byte	0x00, 0xf5, 0x21, 0x00


	//----- nvinfo : EIATTR_KPARAM_INFO
	.align		4
.L_471:
        /*0038*/ 	.byte	0x04, 0x17
        /*003a*/ 	.short	(.L_473 - .L_472)
.L_472:
        /*003c*/ 	.word	0x00000000
        /*0040*/ 	.short	0x0000
        /*0042*/ 	.short	0x0000
        /*0044*/ 	.byte	0x00, 0xf5, 0x21, 0x00


	//----- nvinfo : EIATTR_SPARSE_MMA_MASK
	.align		4
.L_473:
        /*0048*/ 	.byte	0x03, 0x50
        /*004a*/ 	.short	0x0000


	//----- nvinfo : EIATTR_MAXREG_COUNT
	.align		4
        /*004c*/ 	.byte	0x03, 0x1b
        /*004e*/ 	.short	0x00ff


	//----- nvinfo : EIATTR_MERCURY_ISA_VERSION
	.align		4
        /*0050*/ 	.byte	0x03, 0x5f
        /*0052*/ 	.short	0x0101


	//----- nvinfo : EIATTR_VRC_CTA_INIT_COUNT
	.align		4
        /*0054*/ 	.byte	0x02, 0x4a
	.zero		1
	.zero		1


	//----- nvinfo : EIATTR_EXIT_INSTR_OFFSETS
	.align		4
        /*0058*/ 	.byte	0x04, 0x1c
        /*005a*/ 	.short	(.L_475 - .L_474)


	//   ....[0]....
.L_474:
        /*005c*/ 	.word	0x00000080


	//   ....[1]....
        /*0060*/ 	.word	0x000002a0


	//   ....[2]....
        /*0064*/ 	.word	0x00000430


	//----- nvinfo : EIATTR_CBANK_PARAM_SIZE
	.align		4
.L_475:
        /*0068*/ 	.byte	0x03, 0x19
        /*006a*/ 	.short	0x0018


	//----- nvinfo : EIATTR_PARAM_CBANK
	.align		4
        /*006c*/ 	.byte	0x04, 0x0a
        /*006e*/ 	.short	(.L_477 - .L_476)
	.align		4
.L_476:
        /*0070*/ 	.word	index@(.nv.constant0._Z6Hflip4PhS_jj)
        /*0074*/ 	.short	0x0380
        /*0076*/ 	.short	0x0018


	//----- nvinfo : EIATTR_SW_WAR
	.align		4
.L_477:
        /*0078*/ 	.byte	0x04, 0x36
        /*007a*/ 	.short	(.L_479 - .L_478)
.L_478:
        /*007c*/ 	.word	0x00000008
.L_479:


//--------------------- .nv.info._Z6Hflip3PhS_jj  --------------------------
	.section	.nv.info._Z6Hflip3PhS_jj,"",@"SHT_CUDA_INFO"
	.sectionflags	@""
	.align	4


	//----- nvinfo : EIATTR_CUDA_API_VERSION
	.align		4
        /*0000*/ 	.byte	0x04, 0x37
        /*0002*/ 	.short	(.L_481 - .L_480)
.L_480:
        /*0004*/ 	.word	0x00000082


	//----- nvinfo : EIATTR_KPARAM_INFO
	.align		4
.L_481:
        /*0008*/ 	.byte	0x04, 0x17
        /*000a*/ 	.short	(.L_483 - .L_482)
.L_482:
        /*000c*/ 	.word	0x00000000
        /*0010*/ 	.short	0x0003
        /*0012*/ 	.short	0x0014
        /*0014*/ 	.byte	0x00, 0xf0, 0x11, 0x00


	//----- nvinfo : EIATTR_KPARAM_INFO
	.align		4
.L_483:
        /*0018*/ 	.byte	0x04, 0x17
        /*001a*/ 	.short	(.L_485 - .L_484)
.L_484:
        /*001c*/ 	.word	0x00000000
        /*0020*/ 	.short	0x0002
        /*0022*/ 	.short	0x0010
        /*0024*/ 	.byte	0x00, 0xf0, 0x11, 0x00


	//----- nvinfo : EIATTR_KPARAM_INFO
	.align		4
.L_485:
        /*0028*/ 	.byte	0x04, 0x17
        /*002a*/ 	.short	(.L_487 - .L_486)
.L_486:
        /*002c*/ 	.word	0x00000000
        /*0030*/ 	.short	0x0001
        /*0032*/ 	.short	0x0008
        /*0034*/ 	.byte	0x00, 0xf5, 0x21, 0x00


	//----- nvinfo : EIATTR_KPARAM_INFO
	.align		4
.L_487:
        /*0038*/ 	.byte	0x04, 0x17
        /*003a*/ 	.short	(.L_489 - .L_488)
.L_488:
        /*003c*/ 	.word	0x00000000
        /*0040*/ 	.short	0x0000
        /*0042*/ 	.short	0x0000
        /*0044*/ 	.byte	0x00, 0xf5, 0x21, 0x00


	//----- nvinfo : EIATTR_SPARSE_MMA_MASK
	.align		4
.L_489:
        /*0048*/ 	.byte	0x03, 0x50
        /*004a*/ 	.short	0x0000


	//----- nvinfo : EIATTR_MAXREG_COUNT
	.align		4
        /*004c*/ 	.byte	0x03, 0x1b
        /*004e*/ 	.short	0x00ff


	//----- nvinfo : EIATTR_MERCURY_ISA_VERSION
	.align		4
        /*0050*/ 	.byte	0x03, 0x5f
        /*0052*/ 	.short	0x0101


	//----- nvinfo : EIATTR_VRC_CTA_INIT_COUNT
	.align		4
        /*0054*/ 	.byte	0x02, 0x4a
	.zero		1
	.zero		1


	//----- nvinfo : EIATTR_EXIT_INSTR_OFFSETS
	.align		4
        /*0058*/ 	.byte	0x04, 0x1c
        /*005a*/ 	.short	(.L_491 - .L_490)


	//   ....[0]....
.L_490:
        /*005c*/ 	.word	0x00000070


	//   ....[1]....
        /*0060*/ 	.word	0x00000270


	//----- nvinfo : EIATTR_CBANK_PARAM_SIZE
	.align		4
.L_491:
        /*0064*/ 	.byte	0x03, 0x19
        /*0066*/ 	.short	0x0018


	//----- nvinfo : EIATTR_PARAM_CBANK
	.align		4
        /*0068*/ 	.byte	0x04, 0x0a
        /*006a*/ 	.short	(.L_493 - .L_492)
	.align		4
.L_492:
        /*006c*/ 	.word	index@(.nv.constant0._Z6Hflip3PhS_jj)
        /*0070*/ 	.short	0x0380
        /*0072*/ 	.short	0x0018


	//----- nvinfo : EIATTR_SW_WAR
	.align		4
.L_493:
        /*0074*/ 	.byte	0x04, 0x36
        /*0076*/ 	.short	(.L_495 - .L_494)
.L_494:
        /*0078*/ 	.word	0x00000008
.L_495:


//--------------------- .nv.info._Z6Hflip2PhS_jjj --------------------------
	.section	.nv.info._Z6Hflip2PhS_jjj,"",@"SHT_CUDA_INFO"
	.sectionflags	@""
	.align	4


	//----- nvinfo : EIATTR_CUDA_API_VERSION
	.align		4
        /*0000*/ 	.byte	0x04, 0x37
        /*0002*/ 	.short	(.L_497 - .L_496)
.L_496:
        /*0004*/ 	.word	0x00000082


	//----- nvinfo : EIATTR_KPARAM_INFO
	.align		4
.L_497:
        /*0008*/ 	.byte	0x04, 0x17
        /*000a*/ 	.short	(.L_499 - .L_498)
.L_498:
        /*000c*/ 	.word	0x00000000
        /*0010*/ 	.short	0x0004
        /*0012*/ 	.short	0x0018
        /*0014*/ 	.byte	0x00, 0xf0, 0x11, 0x00


	//----- nvinfo : EIATTR_KPARAM_INFO
	.align		4
.L_499:
        /*0018*/ 	.byte	0x04, 0x17
        /*001a*/ 	.short	(.L_501 - .L_500)
.L_500:
        /*001c*/ 	.word	0x00000000
        /*0020*/ 	.short	0x0003
        /*0022*/ 	.short	0x0014
        /*0024*/ 	.byte	0x00, 0xf0, 0x11, 0x00


	//----- nvinfo : EIATTR_KPARAM_INFO
	.align		4
.L_501:
        /*0028*/ 	.byte	0x04, 0x17
        /*002a*/ 	.short	(.L_503 - .L_502)
.L_502:
        /*002c*/ 	.word	0x00000000
        /*0030*/ 	.short	0x0002
        /*0032*/ 	.short	0x0010
        /*0034*/ 	.byte	0x00, 0xf0, 0x11, 0x00


	//----- nvinfo : EIATTR_KPARAM_INFO
	.align		4
.L_503:
        /*0038*/ 	.byte	0x04, 0x17
        /*003a*/ 	.short	(.L_505 - .L_504)
.L_504:
        /*003c*/ 	.word	0x00000000
        /*0040*/ 	.short	0x0001
        /*0042*/ 	.short	0x0008
        /*0044*/ 	.byte	0x00, 0xf5, 0x21, 0x00


	//----- nvinfo : EIATTR_KPARAM_INFO
	.align		4
.L_505:
        /*0048*/ 	.byte	0x04, 0x17
        /*004a*/ 	.short	(.L_507 - .L_506)
.L_506:
        /*004c*/ 	.word	0x00000000
        /*0050*/ 	.short	0x0000
        /*0052*/ 	.short	0x0000
        /*0054*/ 	.byte	0x00, 0xf5, 0x21, 0x00


	//----- nvinfo : EIATTR_SPARSE_MMA_MASK
	.align		4
.L_507:
        /*0058*/ 	.byte	0x03, 0x50
        /*005a*/ 	.short	0x0000


	//----- nvinfo : EIATTR_MAXREG_COUNT
	.align		4
        /*005c*/ 	.byte	0x03, 0x1b
        /*005e*/ 	.short	0x00ff


	//----- nvinfo : EIATTR_MERCURY_ISA_VERSION
	.align		4
        /*0060*/ 	.byte	0x03, 0x5f
        /*0062*/ 	.short	0x0101


	//----- nvinfo : EIATTR_VRC_CTA_INIT_COUNT
	.align		4
        /*0064*/ 	.byte	0x02, 0x4a
	.zero		1
	.zero		1


	//----- nvinfo : EIATTR_EXIT_INSTR_OFFSETS
	.align		4
        /*0068*/ 	.byte	0x04, 0x1c
        /*006a*/ 	.short	(.L_509 - .L_508)


	//   ....[0]....
.L_508:
        /*006c*/ 	.word	0x000001b0


	//   ....[1]....
        /*0070*/ 	.word	0x000003a0


	//----- nvinfo : EIATTR_CBANK_PARAM_SIZE
	.align		4
.L_509:
        /*0074*/ 	.byte	0x03, 0x19
        /*0076*/ 	.short	0x001c


	//----- nvinfo : EIATTR_PARAM_CBANK
	.align		4
        /*0078*/ 	.byte	0x04, 0x0a
        /*007a*/ 	.short	(.L_511 - .L_510)
	.align		4
.L_510:
        /*007c*/ 	.word	index@(.nv.constant0._Z6Hflip2PhS_jjj)
        /*0080*/ 	.short	0x0380
        /*0082*/ 	.short	0x001c


	//----- nvinfo : EIATTR_SW_WAR
	.align		4
.L_511:
        /*0084*/ 	.byte	0x04, 0x36
        /*0086*/ 	.short	(.L_513 - .L_512)
.L_512:
        /*0088*/ 	.word	0x00000008
.L_513:


//--------------------- .nv.info._Z5HflipPhS_j    --------------------------
	.section	.nv.info._Z5HflipPhS_j,"",@"SHT_CUDA_INFO"
	.sectionflags	@""
	.align	4


	//----- nvinfo : EIATTR_CUDA_API_VERSION
	.align		4
        /*0000*/ 	.byte	0x04, 0x37
        /*0002*/ 	.short	(.L_515 - .L_514)
.L_514:
        /*0004*/ 	.word	0x00000082


	//----- nvinfo : EIATTR_KPARAM_INFO
	.align		4
.L_515:
        /*0008*/ 	.byte	0x04, 0x17
        /*000a*/ 	.short	(.L_517 - .L_516)
.L_516:
        /*000c*/ 	.word	0x00000000
        /*0010*/ 	.short	0x0002
        /*0012*/ 	.short	0x0010
        /*0014*/ 	.byte	0x00, 0xf0, 0x11, 0x00


	//----- nvinfo : EIATTR_KPARAM_INFO
	.align		4
.L_517:
        /*0018*/ 	.byte	0x04, 0x17
        /*001a*/ 	.short	(.L_519 - .L_518)
.L_518:
        /*001c*/ 	.word	0x00000000
        /*0020*/ 	.short	0x0001
        /*0022*/ 	.short	0x0008
        /*0024*/ 	.byte	0x00, 0xf5, 0x21, 0x00


	//----- nvinfo : EIATTR_KPARAM_INFO
	.align		4
.L_519:
        /*0028*/ 	.byte	0x04, 0x17
        /*002a*/ 	.short	(.L_521 - .L_520)
.L_520:
        /*002c*/ 	.word	0x00000000
        /*0030*/ 	.short	0x0000
        /*0032*/ 	.short	0x0000
        /*0034*/ 	.byte	0x00, 0xf5, 0x21, 0x00


	//----- nvinfo : EIATTR_SPARSE_MMA_MASK
	.align		4
.L_521:
        /*0038*/ 	.byte	0x03, 0x50
        /*003a*/ 	.short	0x0000


	//----- nvinfo : EIATTR_MAXREG_COUNT
	.align		4
        /*003c*/ 	.byte	0x03, 0x1b
        /*003e*/ 	.short	0x00ff


	//----- nvinfo : EIATTR_MERCURY_ISA_VERSION
	.align		4
        /*0040*/ 	.byte	0x03, 0x5f
        /*0042*/ 	.short	0x0101


	//----- nvinfo : EIATTR_VRC_CTA_INIT_COUNT
	.align		4
        /*0044*/ 	.byte	0x02, 0x4a
	.zero		1
	.zero		1


	//----- nvinfo : EIATTR_EXIT_INSTR_OFFSETS
	.align		4
        /*0048*/ 	.byte	0x04, 0x1c
        /*004a*/ 	.short	(.L_523 - .L_522)


	//   ....[0]....
.L_522:
        /*004c*/ 	.word	0x000002e0


	//   ....[1]....
        /*0050*/ 	.word	0x000004f0


	//----- nvinfo : EIATTR_CBANK_PARAM_SIZE
	.align		4
.L_523:
        /*0054*/ 	.byte	0x03, 0x19
        /*0056*/ 	.short	0x0014


	//----- nvinfo : EIATTR_PARAM_CBANK
	.align		4
        /*0058*/ 	.byte	0x04, 0x0a
        /*005a*/ 	.short	(.L_525 - .L_524)
	.align		4
.L_524:
        /*005c*/ 	.word	index@(.nv.constant0._Z5HflipPhS_j)
        /*0060*/ 	.short	0x0380
        /*0062*/ 	.short	0x0014


	//----- nvinfo : EIATTR_SW_WAR
	.align		4
.L_525:
        /*0064*/ 	.byte	0x04, 0x36
        /*0066*/ 	.short	(.L_527 - .L_526)
.L_526:
        /*0068*/ 	.word	0x00000008
.L_527:


//--------------------- .nv.callgraph             --------------------------
	.section	.nv.callgraph,"",@"SHT_CUDA_CALLGRAPH"
	.align	4
	.sectionentsize	8
	.align		4
        /*0000*/ 	.word	0x00000000
	.align		4
        /*0004*/ 	.word	0xffffffff
	.align		4
        /*0008*/ 	.word	0x00000000
	.align		4
        /*000c*/ 	.word	0xfffffffe
	.align		4
        /*0010*/ 	.word	0x00000000
	.align		4
        /*0014*/ 	.word	0xfffffffd
	.align		4
        /*0018*/ 	.word	0x00000000
	.align		4
        /*001c*/ 	.word	0xfffffffc


//--------------------- .text._Z8PixCopy7PjS_j    --------------------------
	.section	.text._Z8PixCopy7PjS_j,"ax",@progbits
	.align	128
        .global         _Z8PixCopy7PjS_j
        .type           _Z8PixCopy7PjS_j,@function
        .size           _Z8PixCopy7PjS_j,(.L_x_27 - _Z8PixCopy7PjS_j)
        .other          _Z8PixCopy7PjS_j,@"STO_CUDA_ENTRY STV_DEFAULT"
_Z8PixCopy7PjS_j:
.text._Z8PixCopy7PjS_j:
[----:B------:R-:W-:Y:S01]  /*0000*/  LDC R1, c[0x0][0x37c] ;  /* 0x0000df00ff017b82 */ /* 0x000fe20000000800 */
[----:B------:R-:W0:Y:S01]  /*0010*/  S2R R5, SR_CTAID.X ;  /* 0x0000000000057919 */ /* 0x000e220000002500 */
[----:B------:R-:W0:Y:S01]  /*0020*/  LDCU UR4, c[0x0][0x360] ;  /* 0x00006c00ff0477ac */ /* 0x000e220008000800 */
[----:B------:R-:W0:Y:S01]  /*0030*/  S2R R0, SR_TID.X ;  /* 0x0000000000007919 */ /* 0x000e220000002100 */
[----:B------:R-:W1:Y:S01]  /*0040*/  LDCU UR6, c[0x0][0x390] ;  /* 0x00007200ff0677ac */ /* 0x000e620008000800 */
[----:B0-----:R-:W-:-:S05]  /*0050*/  IMAD R5, R5, UR4, R0 ;  /* 0x0000000405057c24 */ /* 0x001fca000f8e0200 */
[----:B------:R-:W-:-:S04]  /*0060*/  SHF.L.U32 R0, R5, 0x2, RZ ;  /* 0x0000000205007819 */ /* 0x000fc800000006ff */
[----:B-1----:R-:W-:-:S13]  /*0070*/  ISETP.GT.U32.AND P0, PT, R0, UR6, PT ;  /* 0x0000000600007c0c */ /* 0x002fda000bf04070 */
[----:B------:R-:W-:Y:S05]  /*0080*/  @P0 EXIT ;  /* 0x000000000000094d */ /* 0x000fea0003800000 */
[----:B------:R-:W0:Y:S01]  /*0090*/  LDC.64 R6, c[0x0][0x388] ;  /* 0x0000e200ff067b82 */ /* 0x000e220000000a00 */
[----:B------:R-:W1:Y:S07]  /*00a0*/  LDCU.64 UR4, c[0x0][0x358] ;  /* 0x00006b00ff0477ac */ /* 0x000e6e0008000a00 */
[----:B------:R-:W2:Y:S01]  /*00b0*/  LDC.64 R8, c[0x0][0x380] ;  /* 0x0000e000ff087b82 */ /* 0x000ea20000000a00 */
[----:B0-----:R-:W-:-:S06]  /*00c0*/  IMAD.WIDE.U32 R2, R5, 0x4, R6 ;  /* 0x0000000405027825 */ /* 0x001fcc00078e0006 */
[----:B-1----:R-:W3:Y:S01]  /*00d0*/  LDG.E R3, desc[UR4][R2.64] ;  /* 0x0000000402037981 */ /* 0x002ee2000c1e1900 */
[C---:B------:R-:W-:Y:S01]  /*00e0*/  IADD3 R11, PT, PT, R5.reuse, 0x1, RZ ;  /* 0x00000001050b7810 */ /* 0x040fe20007ffe0ff */
[----:B--2---:R-:W-:-:S03]  /*00f0*/  IMAD.WIDE.U32 R4, R5, 0x4, R8 ;  /* 0x0000000405047825 */ /* 0x004fc600078e0008 */
[----:B------:R-:W-:-:S04]  /*0100*/  SHF.L.U32 R0, R11, 0x2, RZ ;  /* 0x000000020b007819 */ /* 0x000fc800000006ff */
[----:B------:R-:W-:Y:S01]  /*0110*/  ISETP.GT.U32.AND P0, PT, R0, UR6, PT ;  /* 0x0000000600007c0c */ /* 0x000fe2000bf04070 */
[----:B---3--:R0:W-:-:S12]  /*0120*/  STG.E desc[UR4][R4.64], R3 ;  /* 0x0000000304007986 */ /* 0x0081d8000c101904 */
[----:B------:R-:W-:Y:S05]  /*0130*/  @P0 EXIT ;  /* 0x000000000000094d */ /* 0x000fea0003800000 */
[----:B0-----:R-:W-:-:S06]  /*0140*/  IMAD.WIDE.U32 R2, R11, 0x4, R6 ;  /* 0x000000040b027825 */ /* 0x001fcc00078e0006 */
[----:B------:R-:W2:Y:S01]  /*0150*/  LDG.E R3, desc[UR4][R2.64] ;  /* 0x0000000402037981 */ /* 0x000ea2000c1e1900 */
[----:B------:R-:W-:-:S05]  /*0160*/  IMAD.WIDE.U32 R4, R11, 0x4, R8 ;  /* 0x000000040b047825 */ /* 0x000fca00078e0008 */
[----:B--2---:R-:W-:Y:S01]  /*0170*/  STG.E desc[UR4][R4.64], R3 ;  /* 0x0000000304007986 */ /* 0x004fe2000c101904 */
[----:B------:R-:W-:Y:S05]  /*0180*/  EXIT ;  /* 0x000000000000794d */ /* 0x000fea0003800000 */
.L_x_0:
[----:B------:R-:W-:-:S00]  /*0190*/  BRA `(.L_x_0) ;  /* 0xfffffffc00fc7947 */ /* 0x000fc0000383ffff */
[----:B------:R-:W-:-:S00]  /*01a0*/  NOP ;  /* 0x0000000000007918 */ /* 0x000fc00000000000 */
        /* <DEDUP_REMOVED lines=13> */
.L_x_27:


//--------------------- .text._Z8PixCopy6PjS_j    --------------------------
	.section	.text._Z8PixCopy6PjS_j,"ax",@progbits
	.align	128
        .global         _Z8PixCopy6PjS_j
        .type           _Z8PixCopy6PjS_j,@function
        .size           _Z8PixCopy6PjS_j,(.L_x_28 - _Z8PixCopy6PjS_j)
        .other          _Z8PixCopy6PjS_j,@"STO_CUDA_ENTRY STV_DEFAULT"
_Z8PixCopy6PjS_j:
.text._Z8PixCopy6PjS_j:
        /* <DEDUP_REMOVED lines=14> */
[----:B--2---:R-:W-:-:S05]  /*00e0*/  IMAD.WIDE.U32 R4, R7, 0x4, R4 ;  /* 0x0000000407047825 */ /* 0x004fca00078e0004 */
[----:B---3--:R-:W-:Y:S01]  /*00f0*/  STG.E desc[UR4][R4.64], R3 ;  /* 0x0000000304007986 */ /* 0x008fe2000c101904 */
[----:B------:R-:W-:Y:S05]  /*0100*/  EXIT ;  /* 0x000000000000794d */ /* 0x000fea0003800000 */
.L_x_1:
        /* <DEDUP_REMOVED lines=15> */
.L_x_28:


//--------------------- .text._Z8PixCopy5PjS_j    --------------------------
	.section	.text._Z8PixCopy5PjS_j,"ax",@progbits
	.align	128
        .global         _Z8PixCopy5PjS_j
        .type           _Z8PixCopy5PjS_j,@function
        .size           _Z8PixCopy5PjS_j,(.L_x_29 - _Z8PixCopy5PjS_j)
        .other          _Z8PixCopy5PjS_j,@"STO_CUDA_ENTRY STV_DEFAULT"
_Z8PixCopy5PjS_j:
.text._Z8PixCopy5PjS_j:
        /* <DEDUP_REMOVED lines=11> */
[----:B------:R-:W2:Y:S01]  /*00b0*/  S2UR UR5, SR_CgaCtaId ;  /* 0x00000000000579c3 */ /* 0x000ea20000008800 */
[----:B------:R-:W-:-:S07]  /*00c0*/  UMOV UR4, 0x400 ;  /* 0x0000040000047882 */ /* 0x000fce0000000000 */
[----:B------:R-:W3:Y:S01]  /*00d0*/  LDC.64 R4, c[0x0][0x380] ;  /* 0x0000e000ff047b82 */ /* 0x000ee20000000a00 */
[----:B0-----:R-:W-:-:S06]  /*00e0*/  IMAD.WIDE.U32 R2, R7, 0x4, R2 ;  /* 0x0000000407027825 */ /* 0x001fcc00078e0002 */
[----:B-1----:R-:W4:Y:S01]  /*00f0*/  LDG.E R2, desc[UR6][R2.64] ;  /* 0x0000000602027981 */ /* 0x002f22000c1e1900 */
[----:B--2---:R-:W-:-:S06]  /*0100*/  ULEA UR4, UR5, UR4, 0x18 ;  /* 0x0000000405047291 */ /* 0x004fcc000f8ec0ff */
[----:B------:R-:W-:Y:S01]  /*0110*/  LEA R9, R0, UR4, 0x2 ;  /* 0x0000000400097c11 */ /* 0x000fe2000f8e10ff */
[----:B---3--:R-:W-:-:S04]  /*0120*/  IMAD.WIDE.U32 R4, R7, 0x4, R4 ;  /* 0x0000000407047825 */ /* 0x008fc800078e0004 */
[----:B----4-:R-:W-:Y:S01]  /*0130*/  STS [R9], R2 ;  /* 0x0000000209007388 */ /* 0x010fe20000000800 */
[----:B------:R-:W-:Y:S06]  /*0140*/  BAR.SYNC.DEFER_BLOCKING 0x0 ;  /* 0x0000000000007b1d */ /* 0x000fec0000010000 */
[----:B------:R-:W0:Y:S04]  /*0150*/  LDS R11, [R9] ;  /* 0x00000000090b7984 */ /* 0x000e280000000800 */
[----:B0-----:R-:W-:Y:S01]  /*0160*/  STG.E desc[UR6][R4.64], R11 ;  /* 0x0000000b04007986 */ /* 0x001fe2000c101906 */
[----:B------:R-:W-:Y:S05]  /*0170*/  EXIT ;  /* 0x000000000000794d */ /* 0x000fea0003800000 */
.L_x_2:
        /* <DEDUP_REMOVED lines=16> */
.L_x_29:


//--------------------- .text._Z8PixCopy4PhS_j    --------------------------
	.section	.text._Z8PixCopy4PhS_j,"ax",@progbits
	.align	128
        .global         _Z8PixCopy4PhS_j
        .type           _Z8PixCopy4PhS_j,@function
        .size           _Z8PixCopy4PhS_j,(.L_x_30 - _Z8PixCopy4PhS_j)
        .other          _Z8PixCopy4PhS_j,@"STO_CUDA_ENTRY STV_DEFAULT"
_Z8PixCopy4PhS_j:
.text._Z8PixCopy4PhS_j:
[----:B------:R-:W-:Y:S01]  /*0000*/  LDC R1, c[0x0][0x37c] ;  /* 0x0000df00ff017b82 */ /* 0x000fe20000000800 */
[----:B------:R-:W0:Y:S01]  /*0010*/  S2R R4, SR_CTAID.X ;  /* 0x0000000000047919 */ /* 0x000e220000002500 */
[----:B------:R-:W0:Y:S01]  /*0020*/  LDCU UR4, c[0x0][0x360] ;  /* 0x00006c00ff0477ac */ /* 0x000e220008000800 */
[----:B------:R-:W0:Y:S01]  /*0030*/  S2R R9, SR_TID.X ;  /* 0x0000000000097919 */ /* 0x000e220000002100 */
[----:B------:R-:W1:Y:S01]  /*0040*/  LDCU UR5, c[0x0][0x390] ;  /* 0x00007200ff0577ac */ /* 0x000e620008000800 */
[----:B0-----:R-:W-:-:S05]  /*0050*/  IMAD R4, R4, UR4, R9 ;  /* 0x0000000404047c24 */ /* 0x001fca000f8e0209 */
[----:B-1----:R-:W-:-:S13]  /*0060*/  ISETP.GT.U32.AND P0, PT, R4, UR5, PT ;  /* 0x0000000504007c0c */ /* 0x002fda000bf04070 */
[----:B------:R-:W-:Y:S05]  /*0070*/  @P0 EXIT ;  /* 0x000000000000094d */ /* 0x000fea0003800000 */
[----:B------:R-:W0:Y:S01]  /*0080*/  LDCU.64 UR4, c[0x0][0x388] ;  /* 0x00007100ff0477ac */ /* 0x000e220008000a00 */
[----:B------:R-:W1:Y:S01]  /*0090*/  LDCU.64 UR6, c[0x0][0x358] ;  /* 0x00006b00ff0677ac */ /* 0x000e620008000a00 */
[----:B0-----:R-:W-:-:S05]  /*00a0*/  IADD3 R2, P0, PT, R4, UR4, RZ ;  /* 0x0000000404027c10 */ /* 0x001fca000ff1e0ff */
[----:B------:R-:W-:-:S05]  /*00b0*/  IMAD.X R3, RZ, RZ, UR5, P0 ;  /* 0x00000005ff037e24 */ /* 0x000fca00080e06ff */
[----:B-1----:R-:W2:Y:S01]  /*00c0*/  LDG.E.U8 R2, desc[UR6][R2.64] ;  /* 0x0000000602027981 */ /* 0x002ea2000c1e1100 */
[----:B------:R-:W0:Y:S01]  /*00d0*/  S2UR UR5, SR_CgaCtaId ;  /* 0x00000000000579c3 */ /* 0x000e220000008800 */
[----:B------:R-:W-:Y:S02]  /*00e0*/  UMOV UR4, 0x400 ;  /* 0x0000040000047882 */ /* 0x000fe40000000000 */
[----:B0-----:R-:W-:-:S09]  /*00f0*/  ULEA UR4, UR5, UR4, 0x18 ;  /* 0x0000000405047291 */ /* 0x001fd2000f8ec0ff */
[----:B--2---:R-:W-:Y:S01]  /*0100*/  STS.U8 [R9+UR4], R2 ;  /* 0x0000000209007988 */ /* 0x004fe20008000004 */
[----:B------:R-:W-:Y:S06]  /*0110*/  BAR.SYNC.DEFER_BLOCKING 0x0 ;  /* 0x0000000000007b1d */ /* 0x000fec0000010000 */
[----:B------:R-:W0:Y:S01]  /*0120*/  LDS.U8 R7, [R9+UR4] ;  /* 0x0000000409077984 */ /* 0x000e220008000000 */
[----:B------:R-:W1:Y:S02]  /*0130*/  LDCU.64 UR4, c[0x0][0x380] ;  /* 0x00007000ff0477ac */ /* 0x000e640008000a00 */
[----:B-1----:R-:W-:-:S05]  /*0140*/  IADD3 R4, P0, PT, R4, UR4, RZ ;  /* 0x0000000404047c10 */ /* 0x002fca000ff1e0ff */
[----:B------:R-:W-:-:S05]  /*0150*/  IMAD.X R5, RZ, RZ, UR5, P0 ;  /* 0x00000005ff057e24 */ /* 0x000fca00080e06ff */
[----:B0-----:R-:W-:Y:S01]  /*0160*/  STG.E.U8 desc[UR6][R4.64], R7 ;  /* 0x0000000704007986 */ /* 0x001fe2000c101106 */
[----:B------:R-:W-:Y:S05]  /*0170*/  EXIT ;  /* 0x000000000000794d */ /* 0x000fea0003800000 */
.L_x_3:
        /* <DEDUP_REMOVED lines=16> */
.L_x_30:


//--------------------- .text._Z8PixCopy3PhS_j    --------------------------
	.section	.text._Z8PixCopy3PhS_j,"ax",@progbits
	.align	128
        .global         _Z8PixCopy3PhS_j
        .type           _Z8PixCopy3PhS_j,@function
        .size           _Z8PixCopy3PhS_j,(.L_x_31 - _Z8PixCopy3PhS_j)
        .other          _Z8PixCopy3PhS_j,@"STO_CUDA_ENTRY STV_DEFAULT"
_Z8PixCopy3PhS_j:
.text._Z8PixCopy3PhS_j:
[----:B------:R-:W-:Y:S01]  /*0000*/  LDC R1, c[0x0][0x37c] ;  /* 0x0000df00ff017b82 */ /* 0x000fe20000000800 */
[----:B------:R-:W0:Y:S01]  /*0010*/  S2R R0, SR_CTAID.X ;  /* 0x0000000000007919 */ /* 0x000e220000002500 */
[----:B------:R-:W0:Y:S01]  /*0020*/  LDCU UR4, c[0x0][0x360] ;  /* 0x00006c00ff0477ac */ /* 0x000e220008000800 */
[----:B------:R-:W0:Y:S01]  /*0030*/  S2R R3, SR_TID.X ;  /* 0x0000000000037919 */ /* 0x000e220000002100 */
[----:B------:R-:W1:Y:S01]  /*0040*/  LDCU UR6, c[0x0][0x390] ;  /* 0x00007200ff0677ac */ /* 0x000e620008000800 */
[----:B0-----:R-:W-:-:S04]  /*0050*/  IMAD R0, R0, UR4, R3 ;  /* 0x0000000400007c24 */ /* 0x001fc8000f8e0203 */
[----:B------:R-:W-:-:S05]  /*0060*/  IMAD.SHL.U32 R0, R0, 0x4, RZ ;  /* 0x0000000400007824 */ /* 0x000fca00078e00ff */
[----:B-1----:R-:W-:-:S13]  /*0070*/  ISETP.GT.U32.AND P0, PT, R0, UR6, PT ;  /* 0x0000000600007c0c */ /* 0x002fda000bf04070 */
[----:B------:R-:W-:Y:S05]  /*0080*/  @P0 EXIT ;  /* 0x000000000000094d */ /* 0x000fea0003800000 */
[----:B------:R-:W-:Y:S01]  /*0090*/  IMAD.MOV.U32 R7, RZ, RZ, RZ ;  /* 0x000000ffff077224 */ /* 0x000fe200078e00ff */
[----:B------:R-:W0:Y:S01]  /*00a0*/  LDCU.64 UR4, c[0x0][0x358] ;  /* 0x00006b00ff0477ac */ /* 0x000e220008000a00 */
[----:B------:R-:W1:Y:S05]  /*00b0*/  LDCU.128 UR8, c[0x0][0x380] ;  /* 0x00007000ff0877ac */ /* 0x000e6a0008000c00 */
.L_x_4:
[----:B------:R-:W-:-:S04]  /*00c0*/  IADD3 R6, PT, PT, R0, R7, RZ ;  /* 0x0000000700067210 */ /* 0x000fc80007ffe0ff */
[----:B-1----:R-:W-:-:S05]  /*00d0*/  IADD3 R2, P0, PT, R6, UR10, RZ ;  /* 0x0000000a06027c10 */ /* 0x002fca000ff1e0ff */
[----:B--2---:R-:W-:-:S06]  /*00e0*/  IMAD.X R3, RZ, RZ, UR11, P0 ;  /* 0x0000000bff037e24 */ /* 0x004fcc00080e06ff */
[----:B0-----:R-:W2:Y:S01]  /*00f0*/  LDG.E.U8 R3, desc[UR4][R2.64] ;  /* 0x0000000402037981 */ /* 0x001ea2000c1e1100 */
[C---:B------:R-:W-:Y:S01]  /*0100*/  IADD3 R4, P0, PT, R6.reuse, UR8, RZ ;  /* 0x0000000806047c10 */ /* 0x040fe2000ff1e0ff */
[----:B------:R-:W-:Y:S01]  /*0110*/  VIADD R6, R6, 0x1 ;  /* 0x0000000106067836 */ /* 0x000fe20000000000 */
[C---:B------:R-:W-:Y:S02]  /*0120*/  ISETP.LT.U32.AND P1, PT, R7.reuse, 0x3, PT ;  /* 0x000000030700780c */ /* 0x040fe40003f21070 */
[----:B------:R-:W-:Y:S02]  /*0130*/  IADD3.X R5, PT, PT, RZ, UR9, RZ, P0, !PT ;  /* 0x00000009ff057c10 */ /* 0x000fe400087fe4ff */
[----:B------:R-:W-:Y:S02]  /*0140*/  ISETP.GT.U32.AND P0, PT, R6, UR6, PT ;  /* 0x0000000606007c0c */ /* 0x000fe4000bf04070 */
[----:B------:R-:W-:Y:S01]  /*0150*/  IADD3 R7, PT, PT, R7, 0x1, RZ ;  /* 0x0000000107077810 */ /* 0x000fe20007ffe0ff */
[----:B--2---:R2:W-:Y:S10]  /*0160*/  STG.E.U8 desc[UR4][R4.64], R3 ;  /* 0x0000000304007986 */ /* 0x0045f4000c101104 */
[----:B------:R-:W-:Y:S05]  /*0170*/  @!P0 BRA P1, `(.L_x_4) ;  /* 0xfffffffc00d08947 */ /* 0x000fea000083ffff */
[----:B------:R-:W-:Y:S05]  /*0180*/  EXIT ;  /* 0x000000000000794d */ /* 0x000fea0003800000 */
.L_x_5:
        /* <DEDUP_REMOVED lines=15> */
.L_x_31:


//--------------------- .text._Z8PixCopy2PhS_j    --------------------------
	.section	.text._Z8PixCopy2PhS_j,"ax",@progbits
	.align	128
        .global         _Z8PixCopy2PhS_j
        .type           _Z8PixCopy2PhS_j,@function
        .size           _Z8PixCopy2PhS_j,(.L_x_32 - _Z8PixCopy2PhS_j)
        .other          _Z8PixCopy2PhS_j,@"STO_CUDA_ENTRY STV_DEFAULT"
_Z8PixCopy2PhS_j:
.text._Z8PixCopy2PhS_j:
        /* <DEDUP_REMOVED lines=9> */
[----:B------:R-:W0:Y:S01]  /*0090*/  LDCU.128 UR8, c[0x0][0x380] ;  /* 0x00007000ff0877ac */ /* 0x000e220008000c00 */
[----:B------:R-:W1:Y:S01]  /*00a0*/  LDCU.64 UR4, c[0x0][0x358] ;  /* 0x00006b00ff0477ac */ /* 0x000e620008000a00 */
[----:B0-----:R-:W-:-:S05]  /*00b0*/  IADD3 R2, P0, PT, R0, UR10, RZ ;  /* 0x0000000a00027c10 */ /* 0x001fca000ff1e0ff */
[----:B------:R-:W-:-:S05]  /*00c0*/  IMAD.X R3, RZ, RZ, UR11, P0 ;  /* 0x0000000bff037e24 */ /* 0x000fca00080e06ff */
[----:B-1----:R-:W2:Y:S01]  /*00d0*/  LDG.E.U8 R7, desc[UR4][R2.64] ;  /* 0x0000000402077981 */ /* 0x002ea2000c1e1100 */
[C---:B------:R-:W-:Y:S02]  /*00e0*/  ISETP.GE.U32.AND P0, PT, R0.reuse, UR6, PT ;  /* 0x0000000600007c0c */ /* 0x040fe4000bf06070 */
[----:B------:R-:W-:-:S05]  /*00f0*/  IADD3 R4, P1, PT, R0, UR8, RZ ;  /* 0x0000000800047c10 */ /* 0x000fca000ff3e0ff */
[----:B------:R-:W-:-:S05]  /*0100*/  IMAD.X R5, RZ, RZ, UR9, P1 ;  /* 0x00000009ff057e24 */ /* 0x000fca00088e06ff */
[----:B--2---:R0:W-:Y:S01]  /*0110*/  STG.E.U8 desc[UR4][R4.64], R7 ;  /* 0x0000000704007986 */ /* 0x0041e2000c101104 */
[----:B------:R-:W-:Y:S05]  /*0120*/  @P0 EXIT ;  /* 0x000000000000094d */ /* 0x000fea0003800000 */
[----:B------:R-:W2:Y:S04]  /*0130*/  LDG.E.U8 R3, desc[UR4][R2.64+0x1] ;  /* 0x0000010402037981 */ /* 0x000ea8000c1e1100 */
[----:B--2---:R-:W-:Y:S01]  /*0140*/  STG.E.U8 desc[UR4][R4.64+0x1], R3 ;  /* 0x0000010304007986 */ /* 0x004fe2000c101104 */
[----:B------:R-:W-:Y:S05]  /*0150*/  EXIT ;  /* 0x000000000000794d */ /* 0x000fea0003800000 */
.L_x_6:
        /* <DEDUP_REMOVED lines=10> */
.L_x_32:


//--------------------- .text._Z7PixCopyPhS_j     --------------------------
	.section	.text._Z7PixCopyPhS_j,"ax",@progbits
	.align	128
        .global         _Z7PixCopyPhS_j
        .type           _Z7PixCopyPhS_j,@function
        .size           _Z7PixCopyPhS_j,(.L_x_33 - _Z7PixCopyPhS_j)
        .other          _Z7PixCopyPhS_j,@"STO_CUDA_ENTRY STV_DEFAULT"
_Z7PixCopyPhS_j:
.text._Z7PixCopyPhS_j:
        /* <DEDUP_REMOVED lines=8> */
[----:B------:R-:W0:Y:S01]  /*0080*/  LDCU.128 UR8, c[0x0][0x380] ;  /* 0x00007000ff0877ac */ /* 0x000e220008000c00 */
[----:B------:R-:W1:Y:S01]  /*0090*/  LDCU.64 UR4, c[0x0][0x358] ;  /* 0x00006b00ff0477ac */ /* 0x000e620008000a00 */
[----:B0-----:R-:W-:-:S05]  /*00a0*/  IADD3 R2, P0, PT, R4, UR10, RZ ;  /* 0x0000000a04027c10 */ /* 0x001fca000ff1e0ff */
[----:B------:R-:W-:-:S06]  /*00b0*/  IMAD.X R3, RZ, RZ, UR11, P0 ;  /* 0x0000000bff037e24 */ /* 0x000fcc00080e06ff */
[----:B-1----:R-:W2:Y:S01]  /*00c0*/  LDG.E.U8 R3, desc[UR4][R2.64] ;  /* 0x0000000402037981 */ /* 0x002ea2000c1e1100 */
[----:B------:R-:W-:-:S05]  /*00d0*/  IADD3 R4, P0, PT, R4, UR8, RZ ;  /* 0x0000000804047c10 */ /* 0x000fca000ff1e0ff */
[----:B------:R-:W-:-:S05]  /*00e0*/  IMAD.X R5, RZ, RZ, UR9, P0 ;  /* 0x00000009ff057e24 */ /* 0x000fca00080e06ff */
[----:B--2---:R-:W-:Y:S01]  /*00f0*/  STG.E.U8 desc[UR4][R4.64], R3 ;  /* 0x0000000304007986 */ /* 0x004fe2000c101104 */
[----:B------:R-:W-:Y:S05]  /*0100*/  EXIT ;  /* 0x000000000000794d */ /* 0x000fea0003800000 */
.L_x_7:
        /* <DEDUP_REMOVED lines=15> */
.L_x_33:


//--------------------- .text._Z6Vflip9PjS_jj     --------------------------
	.section	.text._Z6Vflip9PjS_jj,"ax",@progbits
	.align	128
        .global         _Z6Vflip9PjS_jj
        .type           _Z6Vflip9PjS_jj,@function
        .size           _Z6Vflip9PjS_jj,(.L_x_34 - _Z6Vflip9PjS_jj)
        .other          _Z6Vflip9PjS_jj,@"STO_CUDA_ENTRY STV_DEFAULT"
_Z6Vflip9PjS_jj:
.text._Z6Vflip9PjS_jj:
[----:B------:R-:W-:Y:S01]  /*0000*/  LDC R1, c[0x0][0x37c] ;  /* 0x0000df00ff017b82 */ /* 0x000fe20000000800 */
[----:B------:R-:W0:Y:S01]  /*0010*/  S2R R0, SR_CTAID.X ;  /* 0x0000000000007919 */ /* 0x000e220000002500 */
[----:B------:R-:W0:Y:S01]  /*0020*/  LDCU UR4, c[0x0][0x360] ;  /* 0x00006c00ff0477ac */ /* 0x000e220008000800 */
[----:B------:R-:W0:Y:S01]  /*0030*/  S2R R3, SR_TID.X ;  /* 0x0000000000037919 */ /* 0x000e220000002100 */
[----:B------:R-:W1:Y:S01]  /*0040*/  LDCU UR6, c[0x0][0x394] ;  /* 0x00007280ff0677ac */ /* 0x000e620008000800 */
[----:B0-----:R-:W-:-:S05]  /*0050*/  IMAD R0, R0, UR4, R3 ;  /* 0x0000000400007c24 */ /* 0x001fca000f8e0203 */
[----:B------:R-:W-:-:S04]  /*0060*/  SHF.L.U32 R0, R0, 0x1, RZ ;  /* 0x0000000100007819 */ /* 0x000fc800000006ff */
[----:B-1----:R-:W-:-:S13]  /*0070*/  ISETP.GE.U32.AND P0, PT, R0, UR6, PT ;  /* 0x0000000600007c0c */ /* 0x002fda000bf06070 */
[----:B------:R-:W-:Y:S05]  /*0080*/  @P0 EXIT ;  /* 0x000000000000094d */ /* 0x000fea0003800000 */
[----:B------:R-:W0:Y:S01]  /*0090*/  S2R R13, SR_CTAID.Y ;  /* 0x00000000000d7919 */ /* 0x000e220000002600 */
[----:B------:R-:W1:Y:S01]  /*00a0*/  LDC.64 R6, c[0x0][0x388] ;  /* 0x0000e200ff067b82 */ /* 0x000e620000000a00 */
[----:B------:R-:W2:Y:S01]  /*00b0*/  LDCU.64 UR4, c[0x0][0x358] ;  /* 0x00006b00ff0477ac */ /* 0x000ea20008000a00 */
[----:B------:R-:W3:Y:S06]  /*00c0*/  LDCU UR7, c[0x0][0x390] ;  /* 0x00007200ff0777ac */ /* 0x000eec0008000800 */
[----:B------:R-:W4:Y:S01]  /*00d0*/  LDC.64 R8, c[0x0][0x380] ;  /* 0x0000e000ff087b82 */ /* 0x000f220000000a00 */
[----:B0-----:R-:W-:-:S04]  /*00e0*/  IMAD R3, R13, UR6, R0 ;  /* 0x000000060d037c24 */ /* 0x001fc8000f8e0200 */
[----:B-1----:R-:W-:-:S06]  /*00f0*/  IMAD.WIDE.U32 R2, R3, 0x4, R6 ;  /* 0x0000000403027825 */ /* 0x002fcc00078e0006 */
[----:B--2---:R-:W2:Y:S01]  /*0100*/  LDG.E R3, desc[UR4][R2.64] ;  /* 0x0000000402037981 */ /* 0x004ea2000c1e1900 */
[----:B------:R-:W-:Y:S02]  /*0110*/  LOP3.LUT R4, RZ, R13, RZ, 0x33, !PT ;  /* 0x0000000dff047212 */ /* 0x000fe400078e33ff */
[----:B------:R-:W-:Y:S02]  /*0120*/  IADD3 R10, PT, PT, R0, 0x1, RZ ;  /* 0x00000001000a7810 */ /* 0x000fe40007ffe0ff */
[----:B---3--:R-:W-:Y:S02]  /*0130*/  IADD3 R11, PT, PT, R4, UR7, RZ ;  /* 0x00000007040b7c10 */ /* 0x008fe4000fffe0ff */
[----:B------:R-:W-:-:S03]  /*0140*/  ISETP.GE.U32.AND P0, PT, R10, UR6, PT ;  /* 0x000000060a007c0c */ /* 0x000fc6000bf06070 */
[----:B------:R-:W-:-:S04]  /*0150*/  IMAD R5, R11, UR6, R0 ;  /* 0x000000060b057c24 */ /* 0x000fc8000f8e0200 */
[----:B----4-:R-:W-:-:S05]  /*0160*/  IMAD.WIDE.U32 R4, R5, 0x4, R8 ;  /* 0x0000000405047825 */ /* 0x010fca00078e0008 */
[----:B--2---:R0:W-:Y:S01]  /*0170*/  STG.E desc[UR4][R4.64], R3 ;  /* 0x0000000304007986 */ /* 0x0041e2000c101904 */
[----:B------:R-:W-:Y:S05]  /*0180*/  @P0 EXIT ;  /* 0x000000000000094d */ /* 0x000fea0003800000 */
[----:B0-----:R-:W-:-:S04]  /*0190*/  IMAD R3, R13, UR6, R10 ;  /* 0x000000060d037c24 */ /* 0x001fc8000f8e020a */
[----:B------:R-:W-:-:S06]  /*01a0*/  IMAD.WIDE.U32 R2, R3, 0x4, R6 ;  /* 0x0000000403027825 */ /* 0x000fcc00078e0006 */
[----:B------:R-:W2:Y:S01]  /*01b0*/  LDG.E R3, desc[UR4][R2.64] ;  /* 0x0000000402037981 */ /* 0x000ea2000c1e1900 */
[----:B------:R-:W-:-:S04]  /*01c0*/  IMAD R5, R11, UR6, R10 ;  /* 0x000000060b057c24 */ /* 0x000fc8000f8e020a */
[----:B------:R-:W-:-:S05]  /*01d0*/  IMAD.WIDE.U32 R4, R5, 0x4, R8 ;  /* 0x0000000405047825 */ /* 0x000fca00078e0008 */
[----:B--2---:R-:W-:Y:S01]  /*01e0*/  STG.E desc[UR4][R4.64], R3 ;  /* 0x0000000304007986 */ /* 0x004fe2000c101904 */
[----:B------:R-:W-:Y:S05]  /*01f0*/  EXIT ;  /* 0x000000000000794d */ /* 0x000fea0003800000 */
.L_x_8:
        /* <DEDUP_REMOVED lines=16> */
.L_x_34:


//--------------------- .text._Z6Vflip8PjS_jj     --------------------------
	.section	.text._Z6Vflip8PjS_jj,"ax",@progbits
	.align	128
        .global         _Z6Vflip8PjS_jj
        .type           _Z6Vflip8PjS_jj,@function
        .size           _Z6Vflip8PjS_jj,(.L_x_35 - _Z6Vflip8PjS_jj)
        .other          _Z6Vflip8PjS_jj,@"STO_CUDA_ENTRY STV_DEFAULT"
_Z6Vflip8PjS_jj:
.text._Z6Vflip8PjS_jj:
        /* <DEDUP_REMOVED lines=11> */
[----:B------:R-:W-:Y:S01]  /*00b0*/  IADD3 R10, PT, PT, R0, 0x1, RZ ;  /* 0x00000001000a7810 */ /* 0x000fe20007ffe0ff */
[----:B------:R-:W2:Y:S03]  /*00c0*/  LDCU.64 UR6, c[0x0][0x358] ;  /* 0x00006b00ff0677ac */ /* 0x000ea60008000a00 */
[----:B------:R-:W-:Y:S01]  /*00d0*/  ISETP.GE.U32.AND P0, PT, R10, UR8, PT ;  /* 0x000000080a007c0c */ /* 0x000fe2000bf06070 */
[----:B0-----:R-:W-:-:S12]  /*00e0*/  IMAD R3, R11, UR8, R0 ;  /* 0x000000080b037c24 */ /* 0x001fd8000f8e0200 */
[----:B------:R-:W-:Y:S02]  /*00f0*/  @!P0 IMAD R7, R11, UR8, R10 ;  /* 0x000000080b078c24 */ /* 0x000fe4000f8e020a */
[----:B-1----:R-:W-:-:S04]  /*0100*/  IMAD.WIDE.U32 R2, R3, 0x4, R4 ;  /* 0x0000000403027825 */ /* 0x002fc800078e0004 */
[----:B------:R-:W-:Y:S01]  /*0110*/  @!P0 IMAD.WIDE.U32 R4, R7, 0x4, R4 ;  /* 0x0000000407048825 */ /* 0x000fe200078e0004 */
[----:B--2---:R0:W2:Y:S01]  /*0120*/  LDG.E R8, desc[UR6][R2.64] ;  /* 0x0000000602087981 */ /* 0x0040a2000c1e1900 */
[----:B------:R-:W1:Y:S04]  /*0130*/  S2UR UR5, SR_CgaCtaId ;  /* 0x00000000000579c3 */ /* 0x000e680000008800 */
[----:B------:R3:W4:Y:S01]  /*0140*/  @!P0 LDG.E R4, desc[UR6][R4.64] ;  /* 0x0000000604048981 */ /* 0x000722000c1e1900 */
[----:B------:R-:W-:-:S03]  /*0150*/  UMOV UR4, 0x400 ;  /* 0x0000040000047882 */ /* 0x000fc60000000000 */
[----:B------:R-:W5:Y:S01]  /*0160*/  LDC.64 R6, c[0x0][0x380] ;  /* 0x0000e000ff067b82 */ /* 0x000f620000000a00 */
[----:B0-----:R-:W-:Y:S01]  /*0170*/  LOP3.LUT R2, RZ, R11, RZ, 0x33, !PT ;  /* 0x0000000bff027212 */ /* 0x001fe200078e33ff */
[----:B-1----:R-:W-:-:S06]  /*0180*/  ULEA UR4, UR5, UR4, 0x18 ;  /* 0x0000000405047291 */ /* 0x002fcc000f8ec0ff */
[----:B------:R-:W-:-:S05]  /*0190*/  LEA R9, R9, UR4, 0x3 ;  /* 0x0000000409097c11 */ /* 0x000fca000f8e18ff */
[----:B------:R-:W3:Y:S02]  /*01a0*/  LDCU UR4, c[0x0][0x390] ;  /* 0x00007200ff0477ac */ /* 0x000ee40008000800 */
[----:B---3--:R-:W-:-:S05]  /*01b0*/  IADD3 R5, PT, PT, R2, UR4, RZ ;  /* 0x0000000402057c10 */ /* 0x008fca000fffe0ff */
[----:B------:R-:W-:-:S04]  /*01c0*/  IMAD R3, R5, UR8, R0 ;  /* 0x0000000805037c24 */ /* 0x000fc8000f8e0200 */
[----:B-----5:R-:W-:Y:S01]  /*01d0*/  IMAD.WIDE.U32 R2, R3, 0x4, R6 ;  /* 0x0000000403027825 */ /* 0x020fe200078e0006 */
[----:B--2---:R-:W-:Y:S04]  /*01e0*/  STS [R9], R8 ;  /* 0x0000000809007388 */ /* 0x004fe80000000800 */
[----:B----4-:R-:W-:Y:S01]  /*01f0*/  @!P0 STS [R9+0x4], R4 ;  /* 0x0000040409008388 */ /* 0x010fe20000000800 */
[----:B------:R-:W-:Y:S06]  /*0200*/  BAR.SYNC.DEFER_BLOCKING 0x0 ;  /* 0x0000000000007b1d */ /* 0x000fec0000010000 */
[----:B------:R-:W0:Y:S04]  /*0210*/  LDS.64 R12, [R9] ;  /* 0x00000000090c7984 */ /* 0x000e280000000a00 */
[----:B0-----:R0:W-:Y:S01]  /*0220*/  STG.E desc[UR6][R2.64], R12 ;  /* 0x0000000c02007986 */ /* 0x0011e2000c101906 */
[----:B------:R-:W-:Y:S05]  /*0230*/  @P0 EXIT ;  /* 0x000000000000094d */ /* 0x000fea0003800000 */
[----:B0-----:R-:W-:-:S04]  /*0240*/  IMAD R3, R5, UR8, R10 ;  /* 0x0000000805037c24 */ /* 0x001fc8000f8e020a */
[----:B------:R-:W-:-:S05]  /*0250*/  IMAD.WIDE.U32 R2, R3, 0x4, R6 ;  /* 0x0000000403027825 */ /* 0x000fca00078e0006 */
[----:B------:R-:W-:Y:S01]  /*0260*/  STG.E desc[UR6][R2.64], R13 ;  /* 0x0000000d02007986 */ /* 0x000fe2000c101906 */
[----:B------:R-:W-:Y:S05]  /*0270*/  EXIT ;  /* 0x000000000000794d */ /* 0x000fea0003800000 */
.L_x_9:
        /* <DEDUP_REMOVED lines=16> */
.L_x_35:


//--------------------- .text._Z6Vflip7PjS_jj     --------------------------
	.section	.text._Z6Vflip7PjS_jj,"ax",@progbits
	.align	128
        .global         _Z6Vflip7PjS_jj
        .type           _Z6Vflip7PjS_jj,@function
        .size           _Z6Vflip7PjS_jj,(.L_x_36 - _Z6Vflip7PjS_jj)
        .other          _Z6Vflip7PjS_jj,@"STO_CUDA_ENTRY STV_DEFAULT"
_Z6Vflip7PjS_jj:
.text._Z6Vflip7PjS_jj:
[----:B------:R-:W-:Y:S01]  /*0000*/  LDC R1, c[0x0][0x37c] ;  /* 0x0000df00ff017b82 */ /* 0x000fe20000000800 */
[----:B------:R-:W0:Y:S01]  /*0010*/  S2R R0, SR_CTAID.X ;  /* 0x0000000000007919 */ /* 0x000e220000002500 */
[----:B------:R-:W0:Y:S01]  /*0020*/  LDCU UR4, c[0x0][0x360] ;  /* 0x00006c00ff0477ac */ /* 0x000e220008000800 */
[----:B------:R-:W0:Y:S01]  /*0030*/  S2R R9, SR_TID.X ;  /* 0x0000000000097919 */ /* 0x000e220000002100 */
[----:B------:R-:W1:Y:S01]  /*0040*/  LDCU UR8, c[0x0][0x394] ;  /* 0x00007280ff0877ac */ /* 0x000e620008000800 */
[----:B0-----:R-:W-:-:S05]  /*0050*/  IMAD R0, R0, UR4, R9 ;  /* 0x0000000400007c24 */ /* 0x001fca000f8e0209 */
[----:B-1----:R-:W-:-:S13]  /*0060*/  ISETP.GE.U32.AND P0, PT, R0, UR8, PT ;  /* 0x0000000800007c0c */ /* 0x002fda000bf06070 */
[----:B------:R-:W-:Y:S05]  /*0070*/  @P0 EXIT ;  /* 0x000000000000094d */ /* 0x000fea0003800000 */
[----:B------:R-:W0:Y:S01]  /*0080*/  S2R R11, SR_CTAID.Y ;  /* 0x00000000000b7919 */ /* 0x000e220000002600 */
[----:B------:R-:W1:Y:S01]  /*0090*/  LDC.64 R2, c[0x0][0x388] ;  /* 0x0000e200ff027b82 */ /* 0x000e620000000a00 */
[----:B------:R-:W2:Y:S01]  /*00a0*/  LDCU.64 UR6, c[0x0][0x358] ;  /* 0x00006b00ff0677ac */ /* 0x000ea20008000a00 */
[----:B0-----:R-:W-:-:S04]  /*00b0*/  IMAD R5, R11, UR8, R0 ;  /* 0x000000080b057c24 */ /* 0x001fc8000f8e0200 */
[----:B-1----:R-:W-:Y:S02]  /*00c0*/  IMAD.WIDE.U32 R2, R5, 0x4, R2 ;  /* 0x0000000405027825 */ /* 0x002fe400078e0002 */
[----:B------:R-:W0:Y:S03]  /*00d0*/  S2UR UR5, SR_CgaCtaId ;  /* 0x00000000000579c3 */ /* 0x000e260000008800 */
[----:B--2---:R1:W2:Y:S01]  /*00e0*/  LDG.E R7, desc[UR6][R2.64] ;  /* 0x0000000602077981 */ /* 0x0042a2000c1e1900 */
[----:B------:R-:W-:Y:S01]  /*00f0*/  UMOV UR4, 0x400 ;  /* 0x0000040000047882 */ /* 0x000fe20000000000 */
[----:B------:R-:W-:-:S03]  /*0100*/  LOP3.LUT R6, RZ, R11, RZ, 0x33, !PT ;  /* 0x0000000bff067212 */ /* 0x000fc600078e33ff */
[----:B------:R-:W3:Y:S01]  /*0110*/  LDC.64 R4, c[0x0][0x380] ;  /* 0x0000e000ff047b82 */ /* 0x000ee20000000a00 */
[----:B0-----:R-:W-:-:S06]  /*0120*/  ULEA UR4, UR5, UR4, 0x18 ;  /* 0x0000000405047291 */ /* 0x001fcc000f8ec0ff */
[----:B------:R-:W-:-:S05]  /*0130*/  LEA R8, R9, UR4, 0x2 ;  /* 0x0000000409087c11 */ /* 0x000fca000f8e10ff */
[----:B------:R-:W1:Y:S02]  /*0140*/  LDCU UR4, c[0x0][0x390] ;  /* 0x00007200ff0477ac */ /* 0x000e640008000800 */
[----:B-1----:R-:W-:-:S05]  /*0150*/  IADD3 R3, PT, PT, R6, UR4, RZ ;  /* 0x0000000406037c10 */ /* 0x002fca000fffe0ff */
[----:B------:R-:W-:-:S04]  /*0160*/  IMAD R3, R3, UR8, R0 ;  /* 0x0000000803037c24 */ /* 0x000fc8000f8e0200 */
[----:B---3--:R-:W-:Y:S01]  /*0170*/  IMAD.WIDE.U32 R2, R3, 0x4, R4 ;  /* 0x0000000403027825 */ /* 0x008fe200078e0004 */
[----:B--2---:R-:W-:Y:S01]  /*0180*/  STS [R8], R7 ;  /* 0x0000000708007388 */ /* 0x004fe20000000800 */
[----:B------:R-:W-:Y:S06]  /*0190*/  BAR.SYNC.DEFER_BLOCKING 0x0 ;  /* 0x0000000000007b1d */ /* 0x000fec0000010000 */
[----:B------:R-:W0:Y:S04]  /*01a0*/  LDS R9, [R8] ;  /* 0x0000000008097984 */ /* 0x000e280000000800 */
[----:B0-----:R-:W-:Y:S01]  /*01b0*/  STG.E desc[UR6][R2.64], R9 ;  /* 0x0000000902007986 */ /* 0x001fe2000c101906 */
[----:B------:R-:W-:Y:S05]  /*01c0*/  EXIT ;  /* 0x000000000000794d */ /* 0x000fea0003800000 */
.L_x_10:
        /* <DEDUP_REMOVED lines=11> */
.L_x_36:


//--------------------- .text._Z6Vflip6PhS_jjj    --------------------------
	.section	.text._Z6Vflip6PhS_jjj,"ax",@progbits
	.align	128
        .global         _Z6Vflip6PhS_jjj
        .type           _Z6Vflip6PhS_jjj,@function
        .size           _Z6Vflip6PhS_jjj,(.L_x_37 - _Z6Vflip6PhS_jjj)
        .other          _Z6Vflip6PhS_jjj,@"STO_CUDA_ENTRY STV_DEFAULT"
_Z6Vflip6PhS_jjj:
.text._Z6Vflip6PhS_jjj:
        /* <DEDUP_REMOVED lines=8> */
[----:B------:R-:W0:Y:S01]  /*0080*/  S2UR UR4, SR_CTAID.Y ;  /* 0x00000000000479c3 */ /* 0x000e220000002600 */
[----:B------:R-:W1:Y:S01]  /*0090*/  LDCU.64 UR8, c[0x0][0x388] ;  /* 0x00007100ff0877ac */ /* 0x000e620008000a00 */
[----:B------:R-:W-:Y:S01]  /*00a0*/  IMAD R0, R0, 0x3, RZ ;  /* 0x0000000300007824 */ /* 0x000fe200078e02ff */
[----:B------:R-:W2:Y:S05]  /*00b0*/  LDCU.64 UR6, c[0x0][0x358] ;  /* 0x00006b00ff0677ac */ /* 0x000eaa0008000a00 */
[----:B------:R-:W0:Y:S01]  /*00c0*/  LDC R17, c[0x0][0x398] ;  /* 0x0000e600ff117b82 */ /* 0x000e220000000800 */
[----:B------:R-:W3:Y:S01]  /*00d0*/  S2R R9, SR_CgaCtaId ;  /* 0x0000000000097919 */ /* 0x000ee20000008800 */
[----:B------:R-:W-:Y:S01]  /*00e0*/  MOV R8, 0x400 ;  /* 0x0000040000087802 */ /* 0x000fe20000000f00 */
[----:B------:R-:W4:Y:S01]  /*00f0*/  LDCU UR5, c[0x0][0x394] ;  /* 0x00007280ff0577ac */ /* 0x000f220008000800 */
[----:B0-----:R-:W-:-:S04]  /*0100*/  IMAD R2, R17, UR4, R0 ;  /* 0x0000000411027c24 */ /* 0x001fc8000f8e0200 */
[C---:B------:R-:W-:Y:S02]  /*0110*/  VIADD R4, R2.reuse, 0x1 ;  /* 0x0000000102047836 */ /* 0x040fe40000000000 */
[C---:B------:R-:W-:Y:S01]  /*0120*/  VIADD R6, R2.reuse, 0x2 ;  /* 0x0000000202067836 */ /* 0x040fe20000000000 */
[----:B-1----:R-:W-:Y:S02]  /*0130*/  IADD3 R2, P0, PT, R2, UR8, RZ ;  /* 0x0000000802027c10 */ /* 0x002fe4000ff1e0ff */
[----:B------:R-:W-:Y:S02]  /*0140*/  IADD3 R4, P1, PT, R4, UR8, RZ ;  /* 0x0000000804047c10 */ /* 0x000fe4000ff3e0ff */
[----:B------:R-:W-:Y:S02]  /*0150*/  IADD3 R6, P2, PT, R6, UR8, RZ ;  /* 0x0000000806067c10 */ /* 0x000fe4000ff5e0ff */
[----:B------:R-:W-:Y:S01]  /*0160*/  IADD3.X R3, PT, PT, RZ, UR9, RZ, P0, !PT ;  /* 0x00000009ff037c10 */ /* 0x000fe200087fe4ff */
[----:B------:R-:W-:-:S02]  /*0170*/  IMAD.X R5, RZ, RZ, UR9, P1 ;  /* 0x00000009ff057e24 */ /* 0x000fc400088e06ff */
[----:B------:R-:W-:Y:S01]  /*0180*/  IMAD.X R7, RZ, RZ, UR9, P2 ;  /* 0x00000009ff077e24 */ /* 0x000fe200090e06ff */
[----:B---3--:R-:W-:Y:S01]  /*0190*/  LEA R8, R9, R8, 0x18 ;  /* 0x0000000809087211 */ /* 0x008fe200078ec0ff */
[----:B--2---:R-:W2:Y:S01]  /*01a0*/  LDG.E.U8 R2, desc[UR6][R2.64] ;  /* 0x0000000602027981 */ /* 0x004ea2000c1e1100 */
[----:B------:R-:W-:Y:S01]  /*01b0*/  ULOP3.LUT UR4, URZ, UR4, URZ, 0x33, !UPT ;  /* 0x00000004ff047292 */ /* 0x000fe2000f8e33ff */
[----:B------:R-:W0:Y:S02]  /*01c0*/  LDCU.64 UR8, c[0x0][0x380] ;  /* 0x00007000ff0877ac */ /* 0x000e240008000a00 */
[----:B------:R-:W3:Y:S04]  /*01d0*/  LDG.E.U8 R4, desc[UR6][R4.64] ;  /* 0x0000000604047981 */ /* 0x000ee8000c1e1100 */
[----:B------:R-:W5:Y:S01]  /*01e0*/  LDG.E.U8 R6, desc[UR6][R6.64] ;  /* 0x0000000606067981 */ /* 0x000f62000c1e1100 */
[----:B------:R-:W-:Y:S01]  /*01f0*/  IMAD R9, R11, 0x3, R8 ;  /* 0x000000030b097824 */ /* 0x000fe200078e0208 */
[----:B----4-:R-:W-:-:S06]  /*0200*/  UIADD3 UR4, UPT, UPT, UR4, UR5, URZ ;  /* 0x0000000504047290 */ /* 0x010fcc000fffe0ff */
[----:B------:R-:W-:Y:S01]  /*0210*/  IMAD R0, R17, UR4, R0 ;  /* 0x0000000411007c24 */ /* 0x000fe2000f8e0200 */
[----:B--2---:R0:W-:Y:S04]  /*0220*/  STS.U8 [R9], R2 ;  /* 0x0000000209007388 */ /* 0x0041e80000000000 */
[----:B---3--:R1:W-:Y:S04]  /*0230*/  STS.U8 [R9+0x1], R4 ;  /* 0x0000010409007388 */ /* 0x0083e80000000000 */
[----:B-----5:R2:W-:Y:S01]  /*0240*/  STS.U8 [R9+0x2], R6 ;  /* 0x0000020609007388 */ /* 0x0205e20000000000 */
[----:B------:R-:W-:Y:S01]  /*0250*/  BAR.SYNC.DEFER_BLOCKING 0x0 ;  /* 0x0000000000007b1d */ /* 0x000fe20000010000 */
[----:B0-----:R-:W-:-:S02]  /*0260*/  IADD3 R2, P0, PT, R0, UR8, RZ ;  /* 0x0000000800027c10 */ /* 0x001fc4000ff1e0ff */
[C---:B-1----:R-:W-:Y:S02]  /*0270*/  IADD3 R4, PT, PT, R0.reuse, 0x1, RZ ;  /* 0x0000000100047810 */ /* 0x042fe40007ffe0ff */
[----:B------:R-:W-:Y:S01]  /*0280*/  IADD3.X R3, PT, PT, RZ, UR9, RZ, P0, !PT ;  /* 0x00000009ff037c10 */ /* 0x000fe200087fe4ff */
[----:B--2---:R-:W-:Y:S01]  /*0290*/  VIADD R6, R0, 0x2 ;  /* 0x0000000200067836 */ /* 0x004fe20000000000 */
[----:B------:R-:W-:-:S04]  /*02a0*/  IADD3 R4, P1, PT, R4, UR8, RZ ;  /* 0x0000000804047c10 */ /* 0x000fc8000ff3e0ff */
[----:B------:R-:W-:Y:S01]  /*02b0*/  IADD3 R6, P2, PT, R6, UR8, RZ ;  /* 0x0000000806067c10 */ /* 0x000fe2000ff5e0ff */
[----:B------:R-:W-:-:S03]  /*02c0*/  IMAD.X R5, RZ, RZ, UR9, P1 ;  /* 0x00000009ff057e24 */ /* 0x000fc600088e06ff */
[----:B------:R-:W-:Y:S01]  /*02d0*/  IADD3.X R7, PT, PT, RZ, UR9, RZ, P2, !PT ;  /* 0x00000009ff077c10 */ /* 0x000fe200097fe4ff */
[----:B------:R-:W0:Y:S04]  /*02e0*/  LDS.U8 R11, [R9] ;  /* 0x00000000090b7984 */ /* 0x000e280000000000 */
[----:B------:R-:W1:Y:S04]  /*02f0*/  LDS.U8 R13, [R9+0x1] ;  /* 0x00000100090d7984 */ /* 0x000e680000000000 */
[----:B------:R-:W2:Y:S04]  /*0300*/  LDS.U8 R15, [R9+0x2] ;  /* 0x00000200090f7984 */ /* 0x000ea80000000000 */
[----:B0-----:R-:W-:Y:S04]  /*0310*/  STG.E.U8 desc[UR6][R2.64], R11 ;  /* 0x0000000b02007986 */ /* 0x001fe8000c101106 */
[----:B-1----:R-:W-:Y:S04]  /*0320*/  STG.E.U8 desc[UR6][R4.64], R13 ;  /* 0x0000000d04007986 */ /* 0x002fe8000c101106 */
[----:B--2---:R-:W-:Y:S01]  /*0330*/  STG.E.U8 desc[UR6][R6.64], R15 ;  /* 0x0000000f06007986 */ /* 0x004fe2000c101106 */
[----:B------:R-:W-:Y:S05]  /*0340*/  EXIT ;  /* 0x000000000000794d */ /* 0x000fea0003800000 */
.L_x_11:
        /* <DEDUP_REMOVED lines=11> */
.L_x_37:


//--------------------- .text._Z6Vflip5PhS_jjj    --------------------------
	.section	.text._Z6Vflip5PhS_jjj,"ax",@progbits
	.align	128
        .global         _Z6Vflip5PhS_jjj
        .type           _Z6Vflip5PhS_jjj,@function
        .size           _Z6Vflip5PhS_jjj,(.L_x_38 - _Z6Vflip5PhS_jjj)
        .other          _Z6Vflip5PhS_jjj,@"STO_CUDA_ENTRY STV_DEFAULT"
_Z6Vflip5PhS_jjj:
.text._Z6Vflip5PhS_jjj:
[----:B------:R-:W-:Y:S01]  /*0000*/  LDC R1, c[0x0][0x37c] ;  /* 0x0000df00ff017b82 */ /* 0x000fe20000000800 */
[----:B------:R-:W0:Y:S01]  /*0010*/  S2R R0, SR_CTAID.X ;  /* 0x0000000000007919 */ /* 0x000e220000002500 */
[----:B------:R-:W0:Y:S01]  /*0020*/  LDCU UR4, c[0x0][0x360] ;  /* 0x00006c00ff0477ac */ /* 0x000e220008000800 */
[----:B------:R-:W0:Y:S01]  /*0030*/  S2R R3, SR_TID.X ;  /* 0x0000000000037919 */ /* 0x000e220000002100 */
[----:B------:R-:W1:Y:S01]  /*0040*/  LDCU UR7, c[0x0][0x390] ;  /* 0x00007200ff0777ac */ /* 0x000e620008000800 */
[----:B0-----:R-:W-:-:S04]  /*0050*/  IMAD R0, R0, UR4, R3 ;  /* 0x0000000400007c24 */ /* 0x001fc8000f8e0203 */
[----:B------:R-:W-:-:S05]  /*0060*/  IMAD.SHL.U32 R2, R0, 0x4, RZ ;  /* 0x0000000400027824 */ /* 0x000fca00078e00ff */
[----:B-1----:R-:W-:-:S13]  /*0070*/  ISETP.GE.U32.AND P0, PT, R2, UR7, PT ;  /* 0x0000000702007c0c */ /* 0x002fda000bf06070 */
[----:B------:R-:W-:Y:S05]  /*0080*/  @P0 EXIT ;  /* 0x000000000000094d */ /* 0x000fea0003800000 */
[----:B------:R-:W0:Y:S01]  /*0090*/  S2UR UR6, SR_CTAID.Y ;  /* 0x00000000000679c3 */ /* 0x000e220000002600 */
[----:B------:R-:W1:Y:S01]  /*00a0*/  LDCU UR5, c[0x0][0x394] ;  /* 0x00007280ff0577ac */ /* 0x000e620008000800 */
[----:B------:R-:W-:Y:S02]  /*00b0*/  IMAD R0, R0, 0xc, RZ ;  /* 0x0000000c00007824 */ /* 0x000fe400078e02ff */
[----:B------:R-:W-:Y:S01]  /*00c0*/  HFMA2 R14, -RZ, RZ, 0, 5.9604644775390625e-08 ;  /* 0x00000001ff0e7431 */ /* 0x000fe200000001ff */
[----:B------:R-:W2:Y:S03]  /*00d0*/  LDCU.64 UR8, c[0x0][0x358] ;  /* 0x00006b00ff0877ac */ /* 0x000ea60008000a00 */
[----:B------:R-:W3:Y:S01]  /*00e0*/  LDC R5, c[0x0][0x398] ;  /* 0x0000e600ff057b82 */ /* 0x000ee20000000800 */
[----:B------:R-:W4:Y:S01]  /*00f0*/  LDCU.128 UR12, c[0x0][0x380] ;  /* 0x00007000ff0c77ac */ /* 0x000f220008000c00 */
[----:B0-----:R-:W-:-:S04]  /*0100*/  ULOP3.LUT UR4, URZ, UR6, URZ, 0x33, !UPT ;  /* 0x00000006ff047292 */ /* 0x001fc8000f8e33ff */
[----:B-1----:R-:W-:Y:S01]  /*0110*/  UIADD3 UR4, UPT, UPT, UR4, UR5, URZ ;  /* 0x0000000504047290 */ /* 0x002fe2000fffe0ff */
[----:B---3--:R-:W-:-:S05]  /*0120*/  IMAD R3, R5, UR6, R0 ;  /* 0x0000000605037c24 */ /* 0x008fca000f8e0200 */
[----:B------:R-:W-:Y:S02]  /*0130*/  IMAD R4, R5, UR4, R0 ;  /* 0x0000000405047c24 */ /* 0x000fe4000f8e0200 */
[----:B------:R-:W-:Y:S02]  /*0140*/  IMAD.MOV.U32 R0, RZ, RZ, R2 ;  /* 0x000000ffff007224 */ /* 0x000fe400078e0002 */
[----:B------:R-:W-:Y:S02]  /*0150*/  VIADD R13, R3, 0x1 ;  /* 0x00000001030d7836 */ /* 0x000fe40000000000 */
[----:B--2-4-:R-:W-:-:S07]  /*0160*/  VIADD R12, R4, 0x1 ;  /* 0x00000001040c7836 */ /* 0x014fce0000000000 */
.L_x_12:
[----:B-1----:R-:W-:-:S04]  /*0170*/  IADD3 R2, PT, PT, R13, -0x1, RZ ;  /* 0xffffffff0d027810 */ /* 0x002fc80007ffe0ff */
[----:B------:R-:W-:-:S05]  /*0180*/  IADD3 R2, P0, PT, R2, UR14, RZ ;  /* 0x0000000e02027c10 */ /* 0x000fca000ff1e0ff */
[----:B------:R-:W-:-:S05]  /*0190*/  IMAD.X R3, RZ, RZ, UR15, P0 ;  /* 0x0000000fff037e24 */ /* 0x000fca00080e06ff */
[----:B------:R-:W2:Y:S01]  /*01a0*/  LDG.E.U8 R15, desc[UR8][R2.64] ;  /* 0x00000008020f7981 */ /* 0x000ea2000c1e1100 */
[----:B------:R-:W-:Y:S02]  /*01b0*/  IADD3 R4, PT, PT, R12, -0x1, RZ ;  /* 0xffffffff0c047810 */ /* 0x000fe40007ffe0ff */
[----:B------:R-:W-:Y:S02]  /*01c0*/  IADD3 R6, P1, PT, R13, UR14, RZ ;  /* 0x0000000e0d067c10 */ /* 0x000fe4000ff3e0ff */
[----:B------:R-:W-:-:S03]  /*01d0*/  IADD3 R4, P0, PT, R4, UR12, RZ ;  /* 0x0000000c04047c10 */ /* 0x000fc6000ff1e0ff */
[----:B------:R-:W-:Y:S01]  /*01e0*/  IMAD.X R7, RZ, RZ, UR15, P1 ;  /* 0x0000000fff077e24 */ /* 0x000fe200088e06ff */
[----:B------:R-:W-:Y:S01]  /*01f0*/  IADD3.X R5, PT, PT, RZ, UR13, RZ, P0, !PT ;  /* 0x0000000dff057c10 */ /* 0x000fe200087fe4ff */
[----:B------:R-:W-:-:S04]  /*0200*/  VIADD R10, R13, 0x1 ;  /* 0x000000010d0a7836 */ /* 0x000fc80000000000 */
[----:B--2---:R0:W-:Y:S04]  /*0210*/  STG.E.U8 desc[UR8][R4.64], R15 ;  /* 0x0000000f04007986 */ /* 0x0041e8000c101108 */
[----:B------:R-:W2:Y:S01]  /*0220*/  LDG.E.U8 R7, desc[UR8][R6.64] ;  /* 0x0000000806077981 */ /* 0x000ea2000c1e1100 */
[----:B------:R-:W-:Y:S02]  /*0230*/  IADD3 R10, P1, PT, R10, UR14, RZ ;  /* 0x0000000e0a0a7c10 */ /* 0x000fe4000ff3e0ff */
[----:B------:R-:W-:-:S03]  /*0240*/  IADD3 R8, P0, PT, R12, UR12, RZ ;  /* 0x0000000c0c087c10 */ /* 0x000fc6000ff1e0ff */
[----:B------:R-:W-:Y:S01]  /*0250*/  IMAD.X R11, RZ, RZ, UR15, P1 ;  /* 0x0000000fff0b7e24 */ /* 0x000fe200088e06ff */
[----:B------:R-:W-:Y:S02]  /*0260*/  IADD3.X R9, PT, PT, RZ, UR13, RZ, P0, !PT ;  /* 0x0000000dff097c10 */ /* 0x000fe400087fe4ff */
[----:B------:R-:W-:-:S03]  /*0270*/  IADD3 R2, PT, PT, R12, 0x1, RZ ;  /* 0x000000010c027810 */ /* 0x000fc60007ffe0ff */
[----:B--2---:R1:W-:Y:S04]  /*0280*/  STG.E.U8 desc[UR8][R8.64], R7 ;  /* 0x0000000708007986 */ /* 0x0043e8000c101108 */
[----:B------:R-:W2:Y:S01]  /*0290*/  LDG.E.U8 R11, desc[UR8][R10.64] ;  /* 0x000000080a0b7981 */ /* 0x000ea2000c1e1100 */
[----:B------:R-:W-:Y:S01]  /*02a0*/  IADD3 R2, P0, PT, R2, UR12, RZ ;  /* 0x0000000c02027c10 */ /* 0x000fe2000ff1e0ff */
[----:B------:R-:W-:Y:S01]  /*02b0*/  VIADD R0, R0, 0x1 ;  /* 0x0000000100007836 */ /* 0x000fe20000000000 */
[----:B0-----:R-:W-:Y:S01]  /*02c0*/  IADD3 R4, PT, PT, R14, -0x1, RZ ;  /* 0xffffffff0e047810 */ /* 0x001fe20007ffe0ff */
[----:B------:R-:W-:Y:S01]  /*02d0*/  VIADD R13, R13, 0x3 ;  /* 0x000000030d0d7836 */ /* 0x000fe20000000000 */
[----:B------:R-:W-:Y:S01]  /*02e0*/  IADD3 R12, PT, PT, R12, 0x3, RZ ;  /* 0x000000030c0c7810 */ /* 0x000fe20007ffe0ff */
[----:B------:R-:W-:Y:S01]  /*02f0*/  IMAD.X R3, RZ, RZ, UR13, P0 ;  /* 0x0000000dff037e24 */ /* 0x000fe200080e06ff */
[----:B------:R-:W-:-:S02]  /*0300*/  ISETP.LT.U32.AND P1, PT, R4, 0x3, PT ;  /* 0x000000030400780c */ /* 0x000fc40003f21070 */
[----:B------:R-:W-:Y:S02]  /*0310*/  ISETP.GE.U32.AND P0, PT, R0, UR7, PT ;  /* 0x0000000700007c0c */ /* 0x000fe4000bf06070 */
[----:B------:R-:W-:Y:S01]  /*0320*/  IADD3 R14, PT, PT, R14, 0x1, RZ ;  /* 0x000000010e0e7810 */ /* 0x000fe20007ffe0ff */
[----:B--2---:R1:W-:Y:S10]  /*0330*/  STG.E.U8 desc[UR8][R2.64], R11 ;  /* 0x0000000b02007986 */ /* 0x0043f4000c101108 */
[----:B------:R-:W-:Y:S05]  /*0340*/  @!P0 BRA P1, `(.L_x_12) ;  /* 0xfffffffc00888947 */ /* 0x000fea000083ffff */
[----:B------:R-:W-:Y:S05]  /*0350*/  EXIT ;  /* 0x000000000000794d */ /* 0x000fea0003800000 */
.L_x_13:
        /* <DEDUP_REMOVED lines=10> */
.L_x_38:


//--------------------- .text._Z6Vflip4PhS_jjj    --------------------------
	.section	.text._Z6Vflip4PhS_jjj,"ax",@progbits
	.align	128
        .global         _Z6Vflip4PhS_jjj
        .type           _Z6Vflip4PhS_jjj,@function
        .size           _Z6Vflip4PhS_jjj,(.L_x_39 - _Z6Vflip4PhS_jjj)
        .other          _Z6Vflip4PhS_jjj,@"STO_CUDA_ENTRY STV_DEFAULT"
_Z6Vflip4PhS_jjj:
.text._Z6Vflip4PhS_jjj:
        /* <DEDUP_REMOVED lines=10> */
[----:B------:R-:W1:Y:S01]  /*00a0*/  LDCU.128 UR12, c[0x0][0x380] ;  /* 0x00007000ff0c77ac */ /* 0x000e620008000c00 */
[----:B------:R-:W-:Y:S01]  /*00b0*/  IMAD R0, R0, 0x6, RZ ;  /* 0x0000000600007824 */ /* 0x000fe200078e02ff */
[----:B------:R-:W2:Y:S05]  /*00c0*/  LDCU.64 UR6, c[0x0][0x358] ;  /* 0x00006b00ff0677ac */ /* 0x000eaa0008000a00 */
[----:B------:R-:W0:Y:S01]  /*00d0*/  LDC R7, c[0x0][0x398] ;  /* 0x0000e600ff077b82 */ /* 0x000e220000000800 */
[----:B------:R-:W3:Y:S01]  /*00e0*/  LDCU UR5, c[0x0][0x394] ;  /* 0x00007280ff0577ac */ /* 0x000ee20008000800 */
[----:B0-----:R-:W-:-:S05]  /*00f0*/  IMAD R2, R7, UR4, R0 ;  /* 0x0000000407027c24 */ /* 0x001fca000f8e0200 */
[----:B-1----:R-:W-:-:S05]  /*0100*/  IADD3 R4, P0, PT, R2, UR14, RZ ;  /* 0x0000000e02047c10 */ /* 0x002fca000ff1e0ff */
[----:B------:R-:W-:-:S05]  /*0110*/  IMAD.X R5, RZ, RZ, UR15, P0 ;  /* 0x0000000fff057e24 */ /* 0x000fca00080e06ff */
[----:B--2---:R-:W2:Y:S01]  /*0120*/  LDG.E.U8 R13, desc[UR6][R4.64] ;  /* 0x00000006040d7981 */ /* 0x004ea2000c1e1100 */
[----:B------:R-:W-:Y:S01]  /*0130*/  ULOP3.LUT UR4, URZ, UR4, URZ, 0x33, !UPT ;  /* 0x00000004ff047292 */ /* 0x000fe2000f8e33ff */
[----:B------:R-:W-:-:S03]  /*0140*/  VIADD R8, R2, 0x1 ;  /* 0x0000000102087836 */ /* 0x000fc60000000000 */
[----:B---3--:R-:W-:Y:S02]  /*0150*/  UIADD3 UR4, UPT, UPT, UR4, UR5, URZ ;  /* 0x0000000504047290 */ /* 0x008fe4000fffe0ff */
[----:B------:R-:W-:-:S04]  /*0160*/  IADD3 R8, P1, PT, R8, UR14, RZ ;  /* 0x0000000e08087c10 */ /* 0x000fc8000ff3e0ff */
[----:B------:R-:W-:Y:S01]  /*0170*/  IMAD R0, R7, UR4, R0 ;  /* 0x0000000407007c24 */ /* 0x000fe2000f8e0200 */
[----:B------:R-:W-:-:S04]  /*0180*/  IADD3.X R9, PT, PT, RZ, UR15, RZ, P1, !PT ;  /* 0x0000000fff097c10 */ /* 0x000fc80008ffe4ff */
[----:B------:R-:W-:-:S05]  /*0190*/  IADD3 R6, P0, PT, R0, UR12, RZ ;  /* 0x0000000c00067c10 */ /* 0x000fca000ff1e0ff */
[----:B------:R-:W-:-:S05]  /*01a0*/  IMAD.X R7, RZ, RZ, UR13, P0 ;  /* 0x0000000dff077e24 */ /* 0x000fca00080e06ff */
[----:B--2---:R0:W-:Y:S04]  /*01b0*/  STG.E.U8 desc[UR6][R6.64], R13 ;  /* 0x0000000d06007986 */ /* 0x0041e8000c101106 */
[----:B------:R-:W2:Y:S01]  /*01c0*/  LDG.E.U8 R9, desc[UR6][R8.64] ;  /* 0x0000000608097981 */ /* 0x000ea2000c1e1100 */
[----:B------:R-:W-:Y:S01]  /*01d0*/  VIADD R10, R2, 0x2 ;  /* 0x00000002020a7836 */ /* 0x000fe20000000000 */
[----:B------:R-:W-:-:S04]  /*01e0*/  IADD3 R4, PT, PT, R0, 0x1, RZ ;  /* 0x0000000100047810 */ /* 0x000fc80007ffe0ff */
[----:B------:R-:W-:Y:S02]  /*01f0*/  IADD3 R10, P1, PT, R10, UR14, RZ ;  /* 0x0000000e0a0a7c10 */ /* 0x000fe4000ff3e0ff */
[----:B------:R-:W-:-:S03]  /*0200*/  IADD3 R4, P0, PT, R4, UR12, RZ ;  /* 0x0000000c04047c10 */ /* 0x000fc6000ff1e0ff */
[----:B------:R-:W-:Y:S02]  /*0210*/  IMAD.X R11, RZ, RZ, UR15, P1 ;  /* 0x0000000fff0b7e24 */ /* 0x000fe400088e06ff */
[----:B------:R-:W-:Y:S02]  /*0220*/  IMAD.X R5, RZ, RZ, UR13, P0 ;  /* 0x0000000dff057e24 */ /* 0x000fe400080e06ff */
[----:B------:R-:W-:-:S03]  /*0230*/  VIADD R3, R3, 0x1 ;  /* 0x0000000103037836 */ /* 0x000fc60000000000 */
[----:B--2---:R1:W-:Y:S04]  /*0240*/  STG.E.U8 desc[UR6][R4.64], R9 ;  /* 0x0000000904007986 */ /* 0x0043e8000c101106 */
[----:B------:R-:W2:Y:S01]  /*0250*/  LDG.E.U8 R11, desc[UR6][R10.64] ;  /* 0x000000060a0b7981 */ /* 0x000ea2000c1e1100 */
[----:B------:R-:W-:Y:S02]  /*0260*/  IADD3 R12, PT, PT, R0, 0x2, RZ ;  /* 0x00000002000c7810 */ /* 0x000fe40007ffe0ff */
[----:B------:R-:W-:Y:S02]  /*0270*/  ISETP.GE.U32.AND P0, PT, R3, UR8, PT ;  /* 0x0000000803007c0c */ /* 0x000fe4000bf06070 */
[----:B0-----:R-:W-:-:S05]  /*0280*/  IADD3 R6, P1, PT, R12, UR12, RZ ;  /* 0x0000000c0c067c10 */ /* 0x001fca000ff3e0ff */
[----:B------:R-:W-:-:S05]  /*0290*/  IMAD.X R7, RZ, RZ, UR13, P1 ;  /* 0x0000000dff077e24 */ /* 0x000fca00088e06ff */
[----:B--2---:R1:W-:Y:S01]  /*02a0*/  STG.E.U8 desc[UR6][R6.64], R11 ;  /* 0x0000000b06007986 */ /* 0x0043e2000c101106 */
[----:B------:R-:W-:Y:S05]  /*02b0*/  @P0 EXIT ;  /* 0x000000000000094d */ /* 0x000fea0003800000 */
[----:B-1----:R-:W-:-:S04]  /*02c0*/  IADD3 R4, PT, PT, R2, 0x3, RZ ;  /* 0x0000000302047810 */ /* 0x002fc80007ffe0ff */
[----:B------:R-:W-:-:S05]  /*02d0*/  IADD3 R4, P0, PT, R4, UR14, RZ ;  /* 0x0000000e04047c10 */ /* 0x000fca000ff1e0ff */
[----:B------:R-:W-:-:S05]  /*02e0*/  IMAD.X R5, RZ, RZ, UR15, P0 ;  /* 0x0000000fff057e24 */ /* 0x000fca00080e06ff */
[----:B------:R-:W2:Y:S01]  /*02f0*/  LDG.E.U8 R11, desc[UR6][R4.64] ;  /* 0x00000006040b7981 */ /* 0x000ea2000c1e1100 */
[----:B------:R-:W-:Y:S01]  /*0300*/  VIADD R6, R0, 0x3 ;  /* 0x0000000300067836 */ /* 0x000fe20000000000 */
[----:B------:R-:W-:-:S04]  /*0310*/  IADD3 R8, PT, PT, R2, 0x4, RZ ;  /* 0x0000000402087810 */ /* 0x000fc80007ffe0ff */
[----:B------:R-:W-:Y:S02]  /*0320*/  IADD3 R6, P0, PT, R6, UR12, RZ ;  /* 0x0000000c06067c10 */ /* 0x000fe4000ff1e0ff */
[----:B------:R-:W-:-:S03]  /*0330*/  IADD3 R8, P1, PT, R8, UR14, RZ ;  /* 0x0000000e08087c10 */ /* 0x000fc6000ff3e0ff */
[----:B------:R-:W-:Y:S02]  /*0340*/  IMAD.X R7, RZ, RZ, UR13, P0 ;  /* 0x0000000dff077e24 */ /* 0x000fe400080e06ff */
[----:B------:R-:W-:-:S03]  /*0350*/  IMAD.X R9, RZ, RZ, UR15, P1 ;  /* 0x0000000fff097e24 */ /* 0x000fc600088e06ff */
[----:B--2---:R0:W-:Y:S04]  /*0360*/  STG.E.U8 desc[UR6][R6.64], R11 ;  /* 0x0000000b06007986 */ /* 0x0041e8000c101106 */
[----:B------:R-:W2:Y:S01]  /*0370*/  LDG.E.U8 R9, desc[UR6][R8.64] ;  /* 0x0000000608097981 */ /* 0x000ea2000c1e1100 */
[----:B------:R-:W-:Y:S01]  /*0380*/  IADD3 R3, PT, PT, R0, 0x4, RZ ;  /* 0x0000000400037810 */ /* 0x000fe20007ffe0ff */
[----:B------:R-:W-:-:S03]  /*0390*/  VIADD R10, R2, 0x5 ;  /* 0x00000005020a7836 */ /* 0x000fc60000000000 */
[----:B------:R-:W-:Y:S02]  /*03a0*/  IADD3 R2, P0, PT, R3, UR12, RZ ;  /* 0x0000000c03027c10 */ /* 0x000fe4000ff1e0ff */
[----:B------:R-:W-:-:S03]  /*03b0*/  IADD3 R4, P1, PT, R10, UR14, RZ ;  /* 0x0000000e0a047c10 */ /* 0x000fc6000ff3e0ff */
[----:B------:R-:W-:Y:S01]  /*03c0*/  IMAD.X R3, RZ, RZ, UR13, P0 ;  /* 0x0000000dff037e24 */ /* 0x000fe200080e06ff */
[----:B------:R-:W-:Y:S01]  /*03d0*/  IADD3.X R5, PT, PT, RZ, UR15, RZ, P1, !PT ;  /* 0x0000000fff057c10 */ /* 0x000fe20008ffe4ff */
[----:B------:R-:W-:-:S03]  /*03e0*/  VIADD R0, R0, 0x5 ;  /* 0x0000000500007836 */ /* 0x000fc60000000000 */
[----:B--2---:R-:W-:Y:S04]  /*03f0*/  STG.E.U8 desc[UR6][R2.64], R9 ;  /* 0x0000000902007986 */ /* 0x004fe8000c101106 */
[----:B------:R-:W2:Y:S01]  /*0400*/  LDG.E.U8 R5, desc[UR6][R4.64] ;  /* 0x0000000604057981 */ /* 0x000ea2000c1e1100 */
[----:B0-----:R-:W-:-:S04]  /*0410*/  IADD3 R6, P0, PT, R0, UR12, RZ ;  /* 0x0000000c00067c10 */ /* 0x001fc8000ff1e0ff */
[----:B------:R-:W-:-:S05]  /*0420*/  IADD3.X R7, PT, PT, RZ, UR13, RZ, P0, !PT ;  /* 0x0000000dff077c10 */ /* 0x000fca00087fe4ff */
[----:B--2---:R-:W-:Y:S01]  /*0430*/  STG.E.U8 desc[UR6][R6.64], R5 ;  /* 0x0000000506007986 */ /* 0x004fe2000c101106 */
[----:B------:R-:W-:Y:S05]  /*0440*/  EXIT ;  /* 0x000000000000794d */ /* 0x000fea0003800000 */
.L_x_14:
        /* <DEDUP_REMOVED lines=11> */
.L_x_39:


//--------------------- .text._Z6Vflip3PhS_jjj    --------------------------
	.section	.text._Z6Vflip3PhS_jjj,"ax",@progbits
	.align	128
        .global         _Z6Vflip3PhS_jjj
        .type           _Z6Vflip3PhS_jjj,@function
        .size           _Z6Vflip3PhS_jjj,(.L_x_40 - _Z6Vflip3PhS_jjj)
        .other          _Z6Vflip3PhS_jjj,@"STO_CUDA_ENTRY STV_DEFAULT"
_Z6Vflip3PhS_jjj:
.text._Z6Vflip3PhS_jjj:
        /* <DEDUP_REMOVED lines=32> */
[----:B------:R-:W-:Y:S01]  /*0200*/  IMAD.X R3, RZ, RZ, UR9, P0 ;  /* 0x00000009ff037e24 */ /* 0x000fe200080e06ff */
[----:B------:R-:W-:-:S04]  /*0210*/  IADD3.X R9, PT, PT, RZ, UR11, RZ, P1, !PT ;  /* 0x0000000bff097c10 */ /* 0x000fc80008ffe4ff */
[----:B--2---:R-:W-:Y:S04]  /*0220*/  STG.E.U8 desc[UR6][R2.64], R7 ;  /* 0x0000000702007986 */ /* 0x004fe8000c101106 */
[----:B------:R-:W2:Y:S01]  /*0230*/  LDG.E.U8 R9, desc[UR6][R8.64] ;  /* 0x0000000608097981 */ /* 0x000ea2000c1e1100 */
[----:B------:R-:W-:-:S04]  /*0240*/  IADD3 R0, PT, PT, R0, 0x2, RZ ;  /* 0x0000000200007810 */ /* 0x000fc80007ffe0ff */
[----:B0-----:R-:W-:-:S05]  /*0250*/  IADD3 R4, P0, PT, R0, UR8, RZ ;  /* 0x0000000800047c10 */ /* 0x001fca000ff1e0ff */
[----:B------:R-:W-:-:S05]  /*0260*/  IMAD.X R5, RZ, RZ, UR9, P0 ;  /* 0x00000009ff057e24 */ /* 0x000fca00080e06ff */
[----:B--2---:R-:W-:Y:S01]  /*0270*/  STG.E.U8 desc[UR6][R4.64], R9 ;  /* 0x0000000904007986 */ /* 0x004fe2000c101106 */
[----:B------:R-:W-:Y:S05]  /*0280*/  EXIT ;  /* 0x000000000000794d */ /* 0x000fea0003800000 */
.L_x_15:
        /* <DEDUP_REMOVED lines=15> */
.L_x_40:


//--------------------- .text._Z6Vflip2PhS_jjjj   --------------------------
	.section	.text._Z6Vflip2PhS_jjjj,"ax",@progbits
	.align	128
        .global         _Z6Vflip2PhS_jjjj
        .type           _Z6Vflip2PhS_jjjj,@function
        .size           _Z6Vflip2PhS_jjjj,(.L_x_41 - _Z6Vflip2PhS_jjjj)
        .other          _Z6Vflip2PhS_jjjj,@"STO_CUDA_ENTRY STV_DEFAULT"
_Z6Vflip2PhS_jjjj:
.text._Z6Vflip2PhS_jjjj:
[----:B------:R-:W-:Y:S08]  /*0000*/  LDC R1, c[0x0][0x37c] ;  /* 0x0000df00ff017b82 */ /* 0x000ff00000000800 */
[----:B------:R-:W0:Y:S01]  /*0010*/  LDC R5, c[0x0][0x398] ;  /* 0x0000e600ff057b82 */ /* 0x000e220000000800 */
[----:B------:R-:W1:Y:S01]  /*0020*/  LDCU UR4, c[0x0][0x360] ;  /* 0x00006c00ff0477ac */ /* 0x000e620008000800 */
[----:B------:R-:W2:Y:S06]  /*0030*/  LDCU UR6, c[0x0][0x390] ;  /* 0x00007200ff0677ac */ /* 0x000eac0008000800 */
[----:B------:R-:W3:Y:S01]  /*0040*/  S2UR UR5, SR_CTAID.X ;  /* 0x00000000000579c3 */ /* 0x000ee20000002500 */
[----:B0-----:R-:W0:Y:S01]  /*0050*/  I2F.U32.RP R0, R5 ;  /* 0x0000000500007306 */ /* 0x001e220000209000 */
[----:B------:R-:W-:-:S07]  /*0060*/  ISETP.NE.U32.AND P2, PT, R5, RZ, PT ;  /* 0x000000ff0500720c */ /* 0x000fce0003f45070 */
[----:B0-----:R-:W0:Y:S02]  /*0070*/  MUFU.RCP R0, R0 ;  /* 0x0000000000007308 */ /* 0x001e240000001000 */
[----:B0-----:R-:W-:-:S06]  /*0080*/  VIADD R2, R0, 0xffffffe ;  /* 0x0ffffffe00027836 */ /* 0x001fcc0000000000 */
[----:B------:R0:W4:Y:S02]  /*0090*/  F2I.FTZ.U32.TRUNC.NTZ R3, R2 ;  /* 0x0000000200037305 */ /* 0x000124000021f000 */
[----:B0-----:R-:W-:Y:S02]  /*00a0*/  HFMA2 R2, -RZ, RZ, 0, 0 ;  /* 0x00000000ff027431 */ /* 0x001fe400000001ff */
[----:B----4-:R-:W-:-:S04]  /*00b0*/  IMAD.MOV R4, RZ, RZ, -R3 ;  /* 0x000000ffff047224 */ /* 0x010fc800078e0a03 */
[----:B------:R-:W-:-:S04]  /*00c0*/  IMAD R7, R4, R5, RZ ;  /* 0x0000000504077224 */ /* 0x000fc800078e02ff */
[----:B------:R-:W-:-:S06]  /*00d0*/  IMAD.HI.U32 R3, R3, R7, R2 ;  /* 0x0000000703037227 */ /* 0x000fcc00078e0002 */
[----:B---3--:R-:W-:Y:S02]  /*00e0*/  IMAD.HI.U32 R4, R3, UR5, RZ ;  /* 0x0000000503047c27 */ /* 0x008fe4000f8e00ff */
[----:B------:R-:W1:Y:S02]  /*00f0*/  S2R R3, SR_TID.X ;  /* 0x0000000000037919 */ /* 0x000e640000002100 */
[----:B------:R-:W-:-:S04]  /*0100*/  IMAD.MOV R6, RZ, RZ, -R4 ;  /* 0x000000ffff067224 */ /* 0x000fc800078e0a04 */
[----:B------:R-:W-:-:S05]  /*0110*/  IMAD R0, R5, R6, UR5 ;  /* 0x0000000505007e24 */ /* 0x000fca000f8e0206 */
[----:B------:R-:W-:-:S13]  /*0120*/  ISETP.GE.U32.AND P0, PT, R0, R5, PT ;  /* 0x000000050000720c */ /* 0x000fda0003f06070 */
[----:B------:R-:W-:Y:S01]  /*0130*/  @P0 IADD3 R0, PT, PT, R0, -R5, RZ ;  /* 0x8000000500000210 */ /* 0x000fe20007ffe0ff */
[----:B------:R-:W-:-:S03]  /*0140*/  @P0 VIADD R4, R4, 0x1 ;  /* 0x0000000104040836 */ /* 0x000fc60000000000 */
[----:B------:R-:W-:-:S13]  /*0150*/  ISETP.GE.U32.AND P1, PT, R0, R5, PT ;  /* 0x000000050000720c */ /* 0x000fda0003f26070 */
[----:B------:R-:W-:Y:S02]  /*0160*/  @P1 IADD3 R4, PT, PT, R4, 0x1, RZ ;  /* 0x0000000104041810 */ /* 0x000fe40007ffe0ff */
[----:B------:R-:W-:-:S05]  /*0170*/  @!P2 LOP3.LUT R4, RZ, R5, RZ, 0x33, !PT ;  /* 0x00000005ff04a212 */ /* 0x000fca00078e33ff */
[----:B------:R-:W-:-:S04]  /*0180*/  IMAD.MOV R0, RZ, RZ, -R4 ;  /* 0x000000ffff007224 */ /* 0x000fc800078e0a04 */
[----:B------:R-:W-:-:S04]  /*0190*/  IMAD R0, R5, R0, UR5 ;  /* 0x0000000505007e24 */ /* 0x000fc8000f8e0200 */
[----:B-1----:R-:W-:-:S05]  /*01a0*/  IMAD R0, R0, UR4, R3 ;  /* 0x0000000400007c24 */ /* 0x002fca000f8e0203 */
[----:B--2---:R-:W-:-:S13]  /*01b0*/  ISETP.GE.U32.AND P0, PT, R0, UR6, PT ;  /* 0x0000000600007c0c */ /* 0x004fda000bf06070 */
[----:B------:R-:W-:Y:S05]  /*01c0*/  @P0 EXIT ;  /* 0x000000000000094d */ /* 0x000fea0003800000 */
[----:B------:R-:W0:Y:S01]  /*01d0*/  LDCU UR7, c[0x0][0x39c] ;  /* 0x00007380ff0777ac */ /* 0x000e220008000800 */
[----:B------:R-:W-:Y:S01]  /*01e0*/  IMAD R5, R0, 0x3, RZ ;  /* 0x0000000300057824 */ /* 0x000fe200078e02ff */
[----:B------:R-:W1:Y:S01]  /*01f0*/  LDCU.128 UR8, c[0x0][0x380] ;  /* 0x00007000ff0877ac */ /* 0x000e620008000c00 */
[----:B------:R-:W2:Y:S01]  /*0200*/  LDCU.64 UR4, c[0x0][0x358] ;  /* 0x00006b00ff0477ac */ /* 0x000ea20008000a00 */
[----:B------:R-:W3:Y:S01]  /*0210*/  LDCU UR6, c[0x0][0x394] ;  /* 0x00007280ff0677ac */ /* 0x000ee20008000800 */
[----:B0-----:R-:W-:-:S05]  /*0220*/  IMAD R0, R4, UR7, R5 ;  /* 0x0000000704007c24 */ /* 0x001fca000f8e0205 */
[----:B-1----:R-:W-:-:S04]  /*0230*/  IADD3 R2, P0, PT, R0, UR10, RZ ;  /* 0x0000000a00027c10 */ /* 0x002fc8000ff1e0ff */
[----:B------:R-:W-:-:S05]  /*0240*/  IADD3.X R3, PT, PT, RZ, UR11, RZ, P0, !PT ;  /* 0x0000000bff037c10 */ /* 0x000fca00087fe4ff */
[----:B--2---:R-:W2:Y:S01]  /*0250*/  LDG.E.U8 R11, desc[UR4][R2.64] ;  /* 0x00000004020b7981 */ /* 0x004ea2000c1e1100 */
[----:B------:R-:W-:Y:S02]  /*0260*/  LOP3.LUT R4, RZ, R4, RZ, 0x33, !PT ;  /* 0x00000004ff047212 */ /* 0x000fe400078e33ff */
[----:B------:R-:W-:-:S03]  /*0270*/  IADD3 R6, PT, PT, R0, 0x1, RZ ;  /* 0x0000000100067810 */ /* 0x000fc60007ffe0ff */
[----:B---3--:R-:W-:Y:S01]  /*0280*/  VIADD R4, R4, UR6 ;  /* 0x0000000604047c36 */ /* 0x008fe20008000000 */
[----:B------:R-:W-:-:S03]  /*0290*/  IADD3 R6, P1, PT, R6, UR10, RZ ;  /* 0x0000000a06067c10 */ /* 0x000fc6000ff3e0ff */
        /* <DEDUP_REMOVED lines=11> */
[----:B------:R-:W-:Y:S01]  /*0350*/  IADD3.X R3, PT, PT, RZ, UR9, RZ, P0, !PT ;  /* 0x00000009ff037c10 */ /* 0x000fe200087fe4ff */
[----:B------:R-:W-:-:S04]  /*0360*/  VIADD R10, R10, 0x2 ;  /* 0x000000020a0a7836 */ /* 0x000fc80000000000 */
[----:B--2---:R-:W-:Y:S04]  /*0370*/  STG.E.U8 desc[UR4][R2.64], R7 ;  /* 0x0000000702007986 */ /* 0x004fe8000c101104 */
[----:B------:R-:W2:Y:S01]  /*0380*/  LDG.E.U8 R9, desc[UR4][R8.64] ;  /* 0x0000000408097981 */ /* 0x000ea2000c1e1100 */
[----:B0-----:R-:W-:-:S04]  /*0390*/  IADD3 R4, P0, PT, R10, UR8, RZ ;  /* 0x000000080a047c10 */ /* 0x001fc8000ff1e0ff */
[----:B------:R-:W-:-:S05]  /*03a0*/  IADD3.X R5, PT, PT, RZ, UR9, RZ, P0, !PT ;  /* 0x00000009ff057c10 */ /* 0x000fca00087fe4ff */
[----:B--2---:R-:W-:Y:S01]  /*03b0*/  STG.E.U8 desc[UR4][R4.64], R9 ;  /* 0x0000000904007986 */ /* 0x004fe2000c101104 */
[----:B------:R-:W-:Y:S05]  /*03c0*/  EXIT ;  /* 0x000000000000794d */ /* 0x000fea0003800000 */
.L_x_16:
        /* <DEDUP_REMOVED lines=11> */
.L_x_41:


//--------------------- .text._Z5VflipPhS_jj      --------------------------
	.section	.text._Z5VflipPhS_jj,"ax",@progbits
	.align	128
        .global         _Z5VflipPhS_jj
        .type           _Z5VflipPhS_jj,@function
        .size           _Z5VflipPhS_jj,(.L_x_42 - _Z5VflipPhS_jj)
        .other          _Z5VflipPhS_jj,@"STO_CUDA_ENTRY STV_DEFAULT"
_Z5VflipPhS_jj:
.text._Z5VflipPhS_jj:
[----:B------:R-:W-:Y:S08]  /*0000*/  LDC R1, c[0x0][0x37c] ;  /* 0x0000df00ff017b82 */ /* 0x000ff00000000800 */
[----:B------:R-:W0:Y:S08]  /*0010*/  LDC R7, c[0x0][0x360] ;  /* 0x0000d800ff077b82 */ /* 0x000e300000000800 */
[----:B------:R-:W1:Y:S08]  /*0020*/  LDC R8, c[0x0][0x390] ;  /* 0x0000e400ff087b82 */ /* 0x000e700000000800 */
[----:B------:R-:W2:Y:S01]  /*0030*/  S2UR UR4, SR_CTAID.X ;  /* 0x00000000000479c3 */ /* 0x000ea20000002500 */
[----:B0-----:R-:W0:Y:S01]  /*0040*/  I2F.U32.RP R4, R7 ;  /* 0x0000000700047306 */ /* 0x001e220000209000 */
[----:B------:R-:W-:-:S07]  /*0050*/  ISETP.NE.U32.AND P2, PT, R7, RZ, PT ;  /* 0x000000ff0700720c */ /* 0x000fce0003f45070 */
[----:B0-----:R-:W0:Y:S02]  /*0060*/  MUFU.RCP R4, R4 ;  /* 0x0000000400047308 */ /* 0x001e240000001000 */
[----:B0-----:R-:W-:-:S06]  /*0070*/  VIADD R2, R4, 0xffffffe ;  /* 0x0ffffffe04027836 */ /* 0x001fcc0000000000 */
[----:B------:R0:W3:Y:S02]  /*0080*/  F2I.FTZ.U32.TRUNC.NTZ R3, R2 ;  /* 0x0000000200037305 */ /* 0x0000e4000021f000 */
[----:B0-----:R-:W-:Y:S02]  /*0090*/  HFMA2 R2, -RZ, RZ, 0, 0 ;  /* 0x00000000ff027431 */ /* 0x001fe400000001ff */
[----:B---3--:R-:W-:-:S04]  /*00a0*/  IMAD.MOV R0, RZ, RZ, -R3 ;  /* 0x000000ffff007224 */ /* 0x008fc800078e0a03 */
[----:B------:R-:W-:Y:S01]  /*00b0*/  IMAD R5, R0, R7, RZ ;  /* 0x0000000700057224 */ /* 0x000fe200078e02ff */
[----:B-1----:R-:W-:-:S03]  /*00c0*/  IADD3 R0, PT, PT, R7, -0x1, R8 ;  /* 0xffffffff07007810 */ /* 0x002fc60007ffe008 */
[----:B------:R-:W-:-:S06]  /*00d0*/  IMAD.HI.U32 R3, R3, R5, R2 ;  /* 0x0000000503037227 */ /* 0x000fcc00078e0002 */
[----:B------:R-:W-:-:S04]  /*00e0*/  IMAD.HI.U32 R5, R3, R0, RZ ;  /* 0x0000000003057227 */ /* 0x000fc800078e00ff */
[----:B------:R-:W-:-:S04]  /*00f0*/  IMAD.MOV R3, RZ, RZ, -R5 ;  /* 0x000000ffff037224 */ /* 0x000fc800078e0a05 */
[----:B------:R-:W-:-:S05]  /*0100*/  IMAD R0, R7, R3, R0 ;  /* 0x0000000307007224 */ /* 0x000fca00078e0200 */
[----:B------:R-:W-:-:S13]  /*0110*/  ISETP.GE.U32.AND P0, PT, R0, R7, PT ;  /* 0x000000070000720c */ /* 0x000fda0003f06070 */
[----:B------:R-:W-:Y:S01]  /*0120*/  @P0 IADD3 R0, PT, PT, R0, -R7, RZ ;  /* 0x8000000700000210 */ /* 0x000fe20007ffe0ff */
[----:B------:R-:W-:-:S03]  /*0130*/  @P0 VIADD R5, R5, 0x1 ;  /* 0x0000000105050836 */ /* 0x000fc60000000000 */
[----:B------:R-:W-:-:S13]  /*0140*/  ISETP.GE.U32.AND P1, PT, R0, R7, PT ;  /* 0x000000070000720c */ /* 0x000fda0003f26070 */
[----:B------:R-:W-:Y:S02]  /*0150*/  @P1 IADD3 R5, PT, PT, R5, 0x1, RZ ;  /* 0x0000000105051810 */ /* 0x000fe40007ffe0ff */
[----:B------:R-:W-:-:S04]  /*0160*/  @!P2 LOP3.LUT R5, RZ, R7, RZ, 0x33, !PT ;  /* 0x00000007ff05a212 */ /* 0x000fc800078e33ff */
[----:B------:R-:W0:Y:S01]  /*0170*/  I2F.U32.RP R0, R5 ;  /* 0x0000000500007306 */ /* 0x000e220000209000 */
[----:B------:R-:W-:-:S07]  /*0180*/  ISETP.NE.U32.AND P2, PT, R5, RZ, PT ;  /* 0x000000ff0500720c */ /* 0x000fce0003f45070 */
[----:B0-----:R-:W0:Y:S02]  /*0190*/  MUFU.RCP R0, R0 ;  /* 0x0000000000007308 */ /* 0x001e240000001000 */
[----:B0-----:R-:W-:Y:S02]  /*01a0*/  VIADD R2, R0, 0xffffffe ;  /* 0x0ffffffe00027836 */ /* 0x001fe40000000000 */
[----:B------:R-:W0:Y:S04]  /*01b0*/  S2R R0, SR_TID.X ;  /* 0x0000000000007919 */ /* 0x000e280000002100 */
[----:B------:R1:W3:Y:S02]  /*01c0*/  F2I.FTZ.U32.TRUNC.NTZ R3, R2 ;  /* 0x0000000200037305 */ /* 0x0002e4000021f000 */
[----:B-1----:R-:W-:-:S02]  /*01d0*/  IMAD.MOV.U32 R2, RZ, RZ, RZ ;  /* 0x000000ffff027224 */ /* 0x002fc400078e00ff */
[----:B---3--:R-:W-:-:S05]  /*01e0*/  IMAD R4, R5, R3, RZ ;  /* 0x0000000305047224 */ /* 0x008fca00078e02ff */
[----:B------:R-:W-:-:S05]  /*01f0*/  IADD3 R9, PT, PT, -R4, RZ, RZ ;  /* 0x000000ff04097210 */ /* 0x000fca0007ffe1ff */
[----:B------:R-:W-:-:S06]  /*0200*/  IMAD.HI.U32 R3, R3, R9, R2 ;  /* 0x0000000903037227 */ /* 0x000fcc00078e0002 */
[----:B--2---:R-:W-:-:S05]  /*0210*/  IMAD.HI.U32 R4, R3, UR4, RZ ;  /* 0x0000000403047c27 */ /* 0x004fca000f8e00ff */
[----:B------:R-:W-:-:S05]  /*0220*/  IADD3 R6, PT, PT, -R4, RZ, RZ ;  /* 0x000000ff04067210 */ /* 0x000fca0007ffe1ff */
[----:B------:R-:W-:-:S05]  /*0230*/  IMAD R6, R5, R6, UR4 ;  /* 0x0000000405067e24 */ /* 0x000fca000f8e0206 */
[----:B------:R-:W-:-:S13]  /*0240*/  ISETP.GE.U32.AND P0, PT, R6, R5, PT ;  /* 0x000000050600720c */ /* 0x000fda0003f06070 */
[----:B------:R-:W-:Y:S01]  /*0250*/  @P0 IMAD.IADD R6, R6, 0x1, -R5 ;  /* 0x0000000106060824 */ /* 0x000fe200078e0a05 */
[----:B------:R-:W-:-:S04]  /*0260*/  @P0 IADD3 R4, PT, PT, R4, 0x1, RZ ;  /* 0x0000000104040810 */ /* 0x000fc80007ffe0ff */
[----:B------:R-:W-:-:S13]  /*0270*/  ISETP.GE.U32.AND P1, PT, R6, R5, PT ;  /* 0x000000050600720c */ /* 0x000fda0003f26070 */
[----:B------:R-:W-:Y:S01]  /*0280*/  @P1 VIADD R4, R4, 0x1 ;  /* 0x0000000104041836 */ /* 0x000fe20000000000 */
[----:B------:R-:W-:-:S04]  /*0290*/  @!P2 LOP3.LUT R4, RZ, R5, RZ, 0x33, !PT ;  /* 0x00000005ff04a212 */ /* 0x000fc800078e33ff */
[----:B------:R-:W-:-:S05]  /*02a0*/  IADD3 R2, PT, PT, -R4, RZ, RZ ;  /* 0x000000ff04027210 */ /* 0x000fca0007ffe1ff */
[----:B------:R-:W-:-:S04]  /*02b0*/  IMAD R5, R5, R2, UR4 ;  /* 0x0000000405057e24 */ /* 0x000fc8000f8e0202 */
[----:B0-----:R-:W-:-:S05]  /*02c0*/  IMAD R5, R5, R7, R0 ;  /* 0x0000000705057224 */ /* 0x001fca00078e0200 */
[----:B------:R-:W-:-:S13]  /*02d0*/  ISETP.GE.U32.AND P0, PT, R5, R8, PT ;  /* 0x000000080500720c */ /* 0x000fda0003f06070 */
[----:B------:R-:W-:Y:S05]  /*02e0*/  @P0 EXIT ;  /* 0x000000000000094d */ /* 0x000fea0003800000 */
[----:B------:R-:W-:Y:S01]  /*02f0*/  IMAD.MOV.U32 R3, RZ, RZ, 0x3 ;  /* 0x00000003ff037424 */ /* 0x000fe200078e00ff */
[----:B------:R-:W0:Y:S01]  /*0300*/  LDCU.128 UR8, c[0x0][0x380] ;  /* 0x00007000ff0877ac */ /* 0x000e220008000c00 */
[----:B------:R-:W-:Y:S02]  /*0310*/  IMAD R5, R5, 0x3, RZ ;  /* 0x0000000305057824 */ /* 0x000fe400078e02ff */
[----:B------:R-:W-:Y:S01]  /*0320*/  IMAD R0, R8, R3, 0x3 ;  /* 0x0000000308007424 */ /* 0x000fe200078e0203 */
[----:B------:R-:W1:Y:S04]  /*0330*/  LDCU.64 UR4, c[0x0][0x358] ;  /* 0x00006b00ff0477ac */ /* 0x000e680008000a00 */
[----:B------:R-:W-:Y:S01]  /*0340*/  LOP3.LUT R7, R0, 0xfffffffc, RZ, 0xc0, !PT ;  /* 0xfffffffc00077812 */ /* 0x000fe200078ec0ff */
[----:B------:R-:W2:Y:S04]  /*0350*/  LDCU UR6, c[0x0][0x394] ;  /* 0x00007280ff0677ac */ /* 0x000ea80008000800 */
[----:B------:R-:W-:-:S05]  /*0360*/  IMAD R0, R4, R7, R5 ;  /* 0x0000000704007224 */ /* 0x000fca00078e0205 */
[----:B0-----:R-:W-:-:S04]  /*0370*/  IADD3 R2, P0, PT, R0, UR10, RZ ;  /* 0x0000000a00027c10 */ /* 0x001fc8000ff1e0ff */
[----:B------:R-:W-:-:S05]  /*0380*/  IADD3.X R3, PT, PT, RZ, UR11, RZ, P0, !PT ;  /* 0x0000000bff037c10 */ /* 0x000fca00087fe4ff */
[----:B-1----:R-:W3:Y:S01]  /*0390*/  LDG.E.U8 R11, desc[UR4][R2.64] ;  /* 0x00000004020b7981 */ /* 0x002ee2000c1e1100 */
[----:B------:R-:W-:Y:S02]  /*03a0*/  LOP3.LUT R4, RZ, R4, RZ, 0x33, !PT ;  /* 0x00000004ff047212 */ /* 0x000fe400078e33ff */
[----:B------:R-:W-:-:S03]  /*03b0*/  IADD3 R6, PT, PT, R0, 0x1, RZ ;  /* 0x0000000100067810 */ /* 0x000fc60007ffe0ff */
[----:B--2---:R-:W-:Y:S01]  /*03c0*/  VIADD R4, R4, UR6 ;  /* 0x0000000604047c36 */ /* 0x004fe20008000000 */
[----:B------:R-:W-:-:S03]  /*03d0*/  IADD3 R6, P1, PT, R6, UR10, RZ ;  /* 0x0000000a06067c10 */ /* 0x000fc6000ff3e0ff */
[----:B------:R-:W-:Y:S01]  /*03e0*/  IMAD R10, R7, R4, R5 ;  /* 0x00000004070a7224 */ /* 0x000fe200078e0205 */
[----:B------:R-:W-:-:S04]  /*03f0*/  IADD3.X R7, PT, PT, RZ, UR11, RZ, P1, !PT ;  /* 0x0000000bff077c10 */ /* 0x000fc80008ffe4ff */
[----:B------:R-:W-:-:S05]  /*0400*/  IADD3 R4, P0, PT, R10, UR8, RZ ;  /* 0x000000080a047c10 */ /* 0x000fca000ff1e0ff */
[----:B------:R-:W-:-:S05]  /*0410*/  IMAD.X R5, RZ, RZ, UR9, P0 ;  /* 0x00000009ff057e24 */ /* 0x000fca00080e06ff */
[----:B---3--:R0:W-:Y:S04]  /*0420*/  STG.E.U8 desc[UR4][R4.64], R11 ;  /* 0x0000000b04007986 */ /* 0x0081e8000c101104 */
[----:B------:R-:W2:Y:S01]  /*0430*/  LDG.E.U8 R7, desc[UR4][R6.64] ;  /* 0x0000000406077981 */ /* 0x000ea2000c1e1100 */
[----:B------:R-:W-:Y:S01]  /*0440*/  VIADD R2, R10, 0x1 ;  /* 0x000000010a027836 */ /* 0x000fe20000000000 */
[----:B------:R-:W-:-:S04]  /*0450*/  IADD3 R0, PT, PT, R0, 0x2, RZ ;  /* 0x0000000200007810 */ /* 0x000fc80007ffe0ff */
        /* <DEDUP_REMOVED lines=11> */
.L_x_17:
        /* <DEDUP_REMOVED lines=15> */
.L_x_42:


//--------------------- .text._Z6Hflip8PjS_j      --------------------------
	.section	.text._Z6Hflip8PjS_j,"ax",@progbits
	.align	128
        .global         _Z6Hflip8PjS_j
        .type           _Z6Hflip8PjS_j,@function
        .size           _Z6Hflip8PjS_j,(.L_x_43 - _Z6Hflip8PjS_j)
        .other          _Z6Hflip8PjS_j,@"STO_CUDA_ENTRY STV_DEFAULT"
_Z6Hflip8PjS_j:
.text._Z6Hflip8PjS_j:
[----:B------:R-:W-:Y:S01]  /*0000*/  LDC R1, c[0x0][0x37c] ;  /* 0x0000df00ff017b82 */ /* 0x000fe20000000800 */
[----:B------:R-:W0:Y:S01]  /*0010*/  S2R R0, SR_CTAID.X ;  /* 0x0000000000007919 */ /* 0x000e220000002500 */
[----:B------:R-:W0:Y:S01]  /*0020*/  LDCU UR4, c[0x0][0x360] ;  /* 0x00006c00ff0477ac */ /* 0x000e220008000800 */
[----:B------:R-:W0:Y:S01]  /*0030*/  S2R R3, SR_TID.X ;  /* 0x0000000000037919 */ /* 0x000e220000002100 */
[----:B------:R-:W1:Y:S01]  /*0040*/  LDCU UR6, c[0x0][0x390] ;  /* 0x00007200ff0677ac */ /* 0x000e620008000800 */
[----:B0-----:R-:W-:-:S04]  /*0050*/  IMAD R0, R0, UR4, R3 ;  /* 0x0000000400007c24 */ /* 0x001fc8000f8e0203 */
[----:B------:R-:W-:-:S05]  /*0060*/  IMAD R0, R0, 0x3, RZ ;  /* 0x0000000300007824 */ /* 0x000fca00078e02ff */
[----:B-1----:R-:W-:-:S13]  /*0070*/  ISETP.GE.U32.AND P0, PT, R0, UR6, PT ;  /* 0x0000000600007c0c */ /* 0x002fda000bf06070 */
[----:B------:R-:W-:Y:S05]  /*0080*/  @P0 EXIT ;  /* 0x000000000000094d */ /* 0x000fea0003800000 */
[----:B------:R-:W0:Y:S01]  /*0090*/  S2R R11, SR_CTAID.Y ;  /* 0x00000000000b7919 */ /* 0x000e220000002600 */
[----:B------:R-:W1:Y:S01]  /*00a0*/  LDC.64 R8, c[0x0][0x388] ;  /* 0x0000e200ff087b82 */ /* 0x000e620000000a00 */
[----:B------:R-:W2:Y:S01]  /*00b0*/  LDCU.64 UR4, c[0x0][0x358] ;  /* 0x00006b00ff0477ac */ /* 0x000ea20008000a00 */
[----:B0-----:R-:W-:-:S04]  /*00c0*/  IMAD R3, R11, UR6, R0 ;  /* 0x000000060b037c24 */ /* 0x001fc8000f8e0200 */
[C---:B------:R-:W-:Y:S02]  /*00d0*/  VIADD R7, R3.reuse, 0x1 ;  /* 0x0000000103077836 */ /* 0x040fe40000000000 */
[----:B-1----:R-:W-:-:S04]  /*00e0*/  IMAD.WIDE.U32 R4, R3, 0x4, R8 ;  /* 0x0000000403047825 */ /* 0x002fc800078e0008 */
[--C-:B------:R-:W-:Y:S02]  /*00f0*/  IMAD.WIDE.U32 R6, R7, 0x4, R8.reuse ;  /* 0x0000000407067825 */ /* 0x100fe400078e0008 */
[----:B--2---:R-:W2:Y:S02]  /*0100*/  LDG.E R4, desc[UR4][R4.64] ;  /* 0x0000000404047981 */ /* 0x004ea4000c1e1900 */
[----:B------:R-:W-:Y:S02]  /*0110*/  VIADD R3, R3, 0x2 ;  /* 0x0000000203037836 */ /* 0x000fe40000000000 */
[----:B------:R-:W3:Y:S02]  /*0120*/  LDG.E R6, desc[UR4][R6.64] ;  /* 0x0000000406067981 */ /* 0x000ee4000c1e1900 */
[----:B------:R-:W-:Y:S01]  /*0130*/  IMAD.WIDE.U32 R8, R3, 0x4, R8 ;  /* 0x0000000403087825 */ /* 0x000fe200078e0008 */
[----:B------:R-:W-:Y:S01]  /*0140*/  LOP3.LUT R0, RZ, R0, RZ, 0x33, !PT ;  /* 0x00000000ff007212 */ /* 0x000fe200078e33ff */
[----:B------:R-:W0:Y:S04]  /*0150*/  LDC.64 R2, c[0x0][0x380] ;  /* 0x0000e000ff027b82 */ /* 0x000e280000000a00 */
[----:B------:R-:W4:Y:S01]  /*0160*/  LDG.E R8, desc[UR4][R8.64] ;  /* 0x0000000408087981 */ /* 0x000f22000c1e1900 */
[----:B------:R-:W-:-:S05]  /*0170*/  IADD3 R0, PT, PT, R0, UR6, RZ ;  /* 0x0000000600007c10 */ /* 0x000fca000fffe0ff */
[----:B------:R-:W-:-:S05]  /*0180*/  IMAD R11, R11, UR6, R0 ;  /* 0x000000060b0b7c24 */ /* 0x000fca000f8e0200 */
[----:B------:R-:W-:Y:S01]  /*0190*/  IADD3 R17, PT, PT, R11, -0x1, RZ ;  /* 0xffffffff0b117810 */ /* 0x000fe20007ffe0ff */
[----:B--2---:R-:W-:Y:S01]  /*01a0*/  IMAD.SHL.U32 R10, R4, 0x100, RZ ;  /* 0x00000100040a7824 */ /* 0x004fe200078e00ff */
[--C-:B------:R-:W-:Y:S02]  /*01b0*/  SHF.R.U32.HI R13, RZ, 0x10, R4.reuse ;  /* 0x00000010ff0d7819 */ /* 0x100fe40000011604 */
[----:B------:R-:W-:Y:S02]  /*01c0*/  SHF.R.U32.HI R5, RZ, 0x8, R4 ;  /* 0x00000008ff057819 */ /* 0x000fe40000011604 */
[----:B---3--:R-:W-:Y:S02]  /*01d0*/  LOP3.LUT R0, R6, 0xff0000ff, RZ, 0xc0, !PT ;  /* 0xff0000ff06007812 */ /* 0x008fe400078ec0ff */
[----:B------:R-:W-:Y:S02]  /*01e0*/  LOP3.LUT R10, R10, 0xffff0000, RZ, 0xc0, !PT ;  /* 0xffff00000a0a7812 */ /* 0x000fe400078ec0ff */
[----:B------:R-:W-:Y:S01]  /*01f0*/  PRMT R4, R0, 0x123, RZ ;  /* 0x0000012300047816 */ /* 0x000fe200000000ff */
[----:B------:R-:W-:Y:S01]  /*0200*/  IMAD.SHL.U32 R0, R6, 0x100, RZ ;  /* 0x0000010006007824 */ /* 0x000fe200078e00ff */
[----:B------:R-:W-:Y:S01]  /*0210*/  LOP3.LUT R10, R10, 0xff00, R13, 0xf8, !PT ;  /* 0x0000ff000a0a7812 */ /* 0x000fe200078ef80d */
[----:B----4-:R-:W-:Y:S01]  /*0220*/  IMAD.SHL.U32 R13, R8, 0x100, RZ ;  /* 0x00000100080d7824 */ /* 0x010fe200078e00ff */
[----:B------:R-:W-:-:S02]  /*0230*/  LOP3.LUT R4, R4, 0xff0000, R5, 0xf8, !PT ;  /* 0x00ff000004047812 */ /* 0x000fc400078ef805 */
[----:B------:R-:W-:Y:S02]  /*0240*/  IADD3 R5, PT, PT, R11, -0x2, RZ ;  /* 0xfffffffe0b057810 */ /* 0x000fe40007ffe0ff */
[----:B------:R-:W-:Y:S02]  /*0250*/  SHF.R.U32.HI R9, RZ, 0x8, R6 ;  /* 0x00000008ff097819 */ /* 0x000fe40000011606 */
[----:B------:R-:W-:Y:S02]  /*0260*/  LOP3.LUT R7, R0, 0xff000000, RZ, 0xc0, !PT ;  /* 0xff00000000077812 */ /* 0x000fe400078ec0ff */
[----:B------:R-:W-:Y:S02]  /*0270*/  LOP3.LUT R15, R10, 0xff, R9, 0xf8, !PT ;  /* 0x000000ff0a0f7812 */ /* 0x000fe400078ef809 */
[----:B------:R-:W-:Y:S01]  /*0280*/  LOP3.LUT R13, R4, 0xff00, R13, 0xf8, !PT ;  /* 0x0000ff00040d7812 */ /* 0x000fe200078ef80d */
[----:B0-----:R-:W-:Y:S01]  /*0290*/  IMAD.WIDE.U32 R4, R5, 0x4, R2 ;  /* 0x0000000405047825 */ /* 0x001fe200078e0002 */
[----:B------:R-:W-:-:S03]  /*02a0*/  LEA.HI R9, R8, R7, RZ, 0x18 ;  /* 0x0000000708097211 */ /* 0x000fc600078fc0ff */
[--C-:B------:R-:W-:Y:S02]  /*02b0*/  IMAD.WIDE.U32 R6, R17, 0x4, R2.reuse ;  /* 0x0000000411067825 */ /* 0x100fe400078e0002 */
[----:B------:R-:W-:Y:S02]  /*02c0*/  STG.E desc[UR4][R4.64], R9 ;  /* 0x0000000904007986 */ /* 0x000fe4000c101904 */
[----:B------:R-:W-:Y:S02]  /*02d0*/  IMAD.WIDE.U32 R2, R11, 0x4, R2 ;  /* 0x000000040b027825 */ /* 0x000fe400078e0002 */
[----:B------:R-:W-:Y:S04]  /*02e0*/  STG.E desc[UR4][R6.64], R13 ;  /* 0x0000000d06007986 */ /* 0x000fe8000c101904 */
[----:B------:R-:W-:Y:S01]  /*02f0*/  STG.E desc[UR4][R2.64], R15 ;  /* 0x0000000f02007986 */ /* 0x000fe2000c101904 */
[----:B------:R-:W-:Y:S05]  /*0300*/  EXIT ;  /* 0x000000000000794d */ /* 0x000fea0003800000 */
.L_x_18:
        /* <DEDUP_REMOVED lines=15> */
.L_x_43:


//--------------------- .text._Z6Hflip7PjS_j      --------------------------
	.section	.text._Z6Hflip7PjS_j,"ax",@progbits
	.align	128
        .global         _Z6Hflip7PjS_j
        .type           _Z6Hflip7PjS_j,@function
        .size           _Z6Hflip7PjS_j,(.L_x_44 - _Z6Hflip7PjS_j)
        .other          _Z6Hflip7PjS_j,@"STO_CUDA_ENTRY STV_DEFAULT"
_Z6Hflip7PjS_j:
.text._Z6Hflip7PjS_j:
        /* <DEDUP_REMOVED lines=12> */
[----:B0-----:R-:W-:-:S05]  /*00c0*/  IMAD R5, R0, UR6, R3 ;  /* 0x0000000600057c24 */ /* 0x001fca000f8e0203 */
[C---:B------:R-:W-:Y:S02]  /*00d0*/  IADD3 R7, PT, PT, R5.reuse, 0x1, RZ ;  /* 0x0000000105077810 */ /* 0x040fe40007ffe0ff */
[C---:B------:R-:W-:Y:S01]  /*00e0*/  IADD3 R11, PT, PT, R5.reuse, 0x2, RZ ;  /* 0x00000002050b7810 */ /* 0x040fe20007ffe0ff */
[----:B-1----:R-:W-:-:S04]  /*00f0*/  IMAD.WIDE.U32 R4, R5, 0x4, R8 ;  /* 0x0000000405047825 */ /* 0x002fc800078e0008 */
[--C-:B------:R-:W-:Y:S02]  /*0100*/  IMAD.WIDE.U32 R6, R7, 0x4, R8.reuse ;  /* 0x0000000407067825 */ /* 0x100fe400078e0008 */
[----:B--2---:R-:W2:Y:S02]  /*0110*/  LDG.E R4, desc[UR4][R4.64] ;  /* 0x0000000404047981 */ /* 0x004ea4000c1e1900 */
[----:B------:R-:W-:Y:S02]  /*0120*/  IMAD.WIDE.U32 R8, R11, 0x4, R8 ;  /* 0x000000040b087825 */ /* 0x000fe400078e0008 */
[----:B------:R-:W3:Y:S04]  /*0130*/  LDG.E R6, desc[UR4][R6.64] ;  /* 0x0000000406067981 */ /* 0x000ee8000c1e1900 */
[----:B------:R0:W4:Y:S01]  /*0140*/  LDG.E R8, desc[UR4][R8.64] ;  /* 0x0000000408087981 */ /* 0x000122000c1e1900 */
[----:B------:R-:W1:Y:S01]  /*0150*/  S2R R11, SR_CgaCtaId ;  /* 0x00000000000b7919 */ /* 0x000e620000008800 */
[----:B------:R-:W-:-:S04]  /*0160*/  MOV R2, 0x400 ;  /* 0x0000040000027802 */ /* 0x000fc80000000f00 */
[----:B-1----:R-:W-:-:S05]  /*0170*/  LEA R2, R11, R2, 0x18 ;  /* 0x000000020b027211 */ /* 0x002fca00078ec0ff */
[----:B------:R-:W-:Y:S01]  /*0180*/  IMAD R11, R10, 0xc, R2 ;  /* 0x0000000c0a0b7824 */ /* 0x000fe200078e0202 */
[----:B------:R-:W-:-:S04]  /*0190*/  LOP3.LUT R3, RZ, R3, RZ, 0x33, !PT ;  /* 0x00000003ff037212 */ /* 0x000fc800078e33ff */
[----:B------:R-:W-:-:S05]  /*01a0*/  IADD3 R3, PT, PT, R3, UR6, RZ ;  /* 0x0000000603037c10 */ /* 0x000fca000fffe0ff */
[----:B0-----:R-:W-:-:S05]  /*01b0*/  IMAD R9, R0, UR6, R3 ;  /* 0x0000000600097c24 */ /* 0x001fca000f8e0203 */
[----:B------:R-:W-:Y:S01]  /*01c0*/  IADD3 R3, PT, PT, R9, -0x2, RZ ;  /* 0xfffffffe09037810 */ /* 0x000fe20007ffe0ff */
[----:B--2---:R-:W-:Y:S04]  /*01d0*/  STS [R11], R4 ;  /* 0x000000040b007388 */ /* 0x004fe80000000800 */
[----:B---3--:R-:W-:Y:S04]  /*01e0*/  STS [R11+0x4], R6 ;  /* 0x000004060b007388 */ /* 0x008fe80000000800 */
[----:B----4-:R-:W-:Y:S01]  /*01f0*/  STS [R11+0x8], R8 ;  /* 0x000008080b007388 */ /* 0x010fe20000000800 */
[----:B------:R-:W-:Y:S06]  /*0200*/  BAR.SYNC.DEFER_BLOCKING 0x0 ;  /* 0x0000000000007b1d */ /* 0x000fec0000010000 */
[----:B------:R-:W-:Y:S04]  /*0210*/  LDS R2, [R11+0x8] ;  /* 0x000008000b027984 */ /* 0x000fe80000000800 */
[----:B------:R-:W0:Y:S04]  /*0220*/  LDS R7, [R11+0x4] ;  /* 0x000004000b077984 */ /* 0x000e280000000800 */
[----:B------:R-:W1:Y:S01]  /*0230*/  LDS R5, [R11] ;  /* 0x000000000b057984 */ /* 0x000e620000000800 */
[----:B0-----:R-:W-:-:S04]  /*0240*/  PRMT R10, R7, 0x43, R2 ;  /* 0x00000043070a7816 */ /* 0x001fc80000000002 */
[----:B-1----:R-:W-:Y:S02]  /*0250*/  PRMT R12, R10, 0x710, R5 ;  /* 0x000007100a0c7816 */ /* 0x002fe40000000005 */
[----:B------:R-:W-:Y:S02]  /*0260*/  PRMT R2, R2, 0x6321, R7 ;  /* 0x0000632102027816 */ /* 0x000fe40000000007 */
[----:B------:R-:W-:Y:S02]  /*0270*/  PRMT R10, R7, 0x6541, R5 ;  /* 0x00006541070a7816 */ /* 0x000fe40000000005 */
[----:B------:R-:W-:Y:S01]  /*0280*/  PRMT R12, R12, 0x4210, R7 ;  /* 0x000042100c0c7816 */ /* 0x000fe20000000007 */
[----:B------:R0:W-:Y:S01]  /*0290*/  STS [R11], R2 ;  /* 0x000000020b007388 */ /* 0x0001e20000000800 */
[----:B------:R-:W0:Y:S03]  /*02a0*/  LDC.64 R6, c[0x0][0x380] ;  /* 0x0000e000ff067b82 */ /* 0x000e260000000a00 */
[----:B------:R-:W-:Y:S04]  /*02b0*/  STS [R11+0x8], R10 ;  /* 0x0000080a0b007388 */ /* 0x000fe80000000800 */
[----:B------:R-:W-:Y:S01]  /*02c0*/  STS [R11+0x4], R12 ;  /* 0x0000040c0b007388 */ /* 0x000fe20000000800 */
[----:B------:R-:W-:Y:S06]  /*02d0*/  BAR.SYNC.DEFER_BLOCKING 0x0 ;  /* 0x0000000000007b1d */ /* 0x000fec0000010000 */
[----:B------:R-:W1:Y:S04]  /*02e0*/  LDS R13, [R11] ;  /* 0x000000000b0d7984 */ /* 0x000e680000000800 */
[----:B------:R-:W2:Y:S04]  /*02f0*/  LDS R15, [R11+0x4] ;  /* 0x000004000b0f7984 */ /* 0x000ea80000000800 */
[----:B------:R-:W3:Y:S01]  /*0300*/  LDS R17, [R11+0x8] ;  /* 0x000008000b117984 */ /* 0x000ee20000000800 */
[----:B------:R-:W-:Y:S01]  /*0310*/  IADD3 R5, PT, PT, R9, -0x1, RZ ;  /* 0xffffffff09057810 */ /* 0x000fe20007ffe0ff */
[----:B0-----:R-:W-:-:S04]  /*0320*/  IMAD.WIDE.U32 R2, R3, 0x4, R6 ;  /* 0x0000000403027825 */ /* 0x001fc800078e0006 */
[----:B------:R-:W-:-:S04]  /*0330*/  IMAD.WIDE.U32 R4, R5, 0x4, R6 ;  /* 0x0000000405047825 */ /* 0x000fc800078e0006 */
[----:B------:R-:W-:Y:S01]  /*0340*/  IMAD.WIDE.U32 R6, R9, 0x4, R6 ;  /* 0x0000000409067825 */ /* 0x000fe200078e0006 */
[----:B-1----:R-:W-:Y:S04]  /*0350*/  STG.E desc[UR4][R2.64], R13 ;  /* 0x0000000d02007986 */ /* 0x002fe8000c101904 */
[----:B--2---:R-:W-:Y:S04]  /*0360*/  STG.E desc[UR4][R4.64], R15 ;  /* 0x0000000f04007986 */ /* 0x004fe8000c101904 */
[----:B---3--:R-:W-:Y:S01]  /*0370*/  STG.E desc[UR4][R6.64], R17 ;  /* 0x0000001106007986 */ /* 0x008fe2000c101904 */
[----:B------:R-:W-:Y:S05]  /*0380*/  EXIT ;  /* 0x000000000000794d */ /* 0x000fea0003800000 */
.L_x_19:
        /* <DEDUP_REMOVED lines=15> */
.L_x_44:


//--------------------- .text._Z6Hflip6PhS_jj     --------------------------
	.section	.text._Z6Hflip6PhS_jj,"ax",@progbits
	.align	128
        .global         _Z6Hflip6PhS_jj
        .type           _Z6Hflip6PhS_jj,@function
        .size           _Z6Hflip6PhS_jj,(.L_x_45 - _Z6Hflip6PhS_jj)
        .other          _Z6Hflip6PhS_jj,@"STO_CUDA_ENTRY STV_DEFAULT"
_Z6Hflip6PhS_jj:
.text._Z6Hflip6PhS_jj:
        /* <DEDUP_REMOVED lines=9> */
[----:B------:R-:W1:Y:S07]  /*0090*/  LDCU.64 UR8, c[0x0][0x388] ;  /* 0x00007100ff0877ac */ /* 0x000e6e0008000a00 */
[----:B------:R-:W0:Y:S02]  /*00a0*/  LDC R9, c[0x0][0x394] ;  /* 0x0000e500ff097b82 */ /* 0x000e240000000800 */
[----:B0-----:R-:W-:Y:S01]  /*00b0*/  IMAD R9, R9, UR4, RZ ;  /* 0x0000000409097c24 */ /* 0x001fe2000f8e02ff */
[----:B------:R-:W0:Y:S03]  /*00c0*/  LDCU.64 UR4, c[0x0][0x358] ;  /* 0x00006b00ff0477ac */ /* 0x000e260008000a00 */
[----:B------:R-:W-:-:S04]  /*00d0*/  IMAD R2, R0, 0x3, R9 ;  /* 0x0000000300027824 */ /* 0x000fc800078e0209 */
        /* <DEDUP_REMOVED lines=8> */
[----:B------:R-:W1:Y:S01]  /*0160*/  S2R R11, SR_CgaCtaId ;  /* 0x00000000000b7919 */ /* 0x000e620000008800 */
[----:B------:R-:W-:Y:S01]  /*0170*/  MOV R8, 0x400 ;  /* 0x0000040000087802 */ /* 0x000fe20000000f00 */
[----:B------:R-:W2:Y:S01]  /*0180*/  LDCU.64 UR8, c[0x0][0x380] ;  /* 0x00007000ff0877ac */ /* 0x000ea20008000a00 */
[----:B0-----:R-:W3:Y:S04]  /*0190*/  LDG.E.U8 R2, desc[UR4][R2.64] ;  /* 0x0000000402027981 */ /* 0x001ee8000c1e1100 */
[----:B------:R0:W4:Y:S04]  /*01a0*/  LDG.E.U8 R4, desc[UR4][R4.64] ;  /* 0x0000000404047981 */ /* 0x000128000c1e1100 */
[----:B------:R5:W2:Y:S01]  /*01b0*/  LDG.E.U8 R6, desc[UR4][R6.64] ;  /* 0x0000000406067981 */ /* 0x000aa2000c1e1100 */
[----:B------:R-:W-:-:S04]  /*01c0*/  LOP3.LUT R0, RZ, R0, RZ, 0x33, !PT ;  /* 0x00000000ff007212 */ /* 0x000fc800078e33ff */
[----:B------:R-:W-:-:S05]  /*01d0*/  IADD3 R0, PT, PT, R0, UR6, RZ ;  /* 0x0000000600007c10 */ /* 0x000fca000fffe0ff */
[----:B------:R-:W-:-:S04]  /*01e0*/  IMAD R0, R0, 0x3, R9 ;  /* 0x0000000300007824 */ /* 0x000fc800078e0209 */
[C---:B0-----:R-:W-:Y:S02]  /*01f0*/  VIADD R5, R0.reuse, 0x1 ;  /* 0x0000000100057836 */ /* 0x041fe40000000000 */
[----:B-----5:R-:W-:Y:S01]  /*0200*/  VIADD R7, R0, 0x2 ;  /* 0x0000000200077836 */ /* 0x020fe20000000000 */
[----:B-1----:R-:W-:-:S05]  /*0210*/  LEA R8, R11, R8, 0x18 ;  /* 0x000000080b087211 */ /* 0x002fca00078ec0ff */
[----:B------:R-:W-:-:S05]  /*0220*/  IMAD R11, R13, 0x3, R8 ;  /* 0x000000030d0b7824 */ /* 0x000fca00078e0208 */
[----:B---3--:R0:W-:Y:S04]  /*0230*/  STS.U8 [R11], R2 ;  /* 0x000000020b007388 */ /* 0x0081e80000000000 */
[----:B----4-:R1:W-:Y:S04]  /*0240*/  STS.U8 [R11+0x1], R4 ;  /* 0x000001040b007388 */ /* 0x0103e80000000000 */
[----:B--2---:R2:W-:Y:S01]  /*0250*/  STS.U8 [R11+0x2], R6 ;  /* 0x000002060b007388 */ /* 0x0045e20000000000 */
[----:B------:R-:W-:Y:S01]  /*0260*/  BAR.SYNC.DEFER_BLOCKING 0x0 ;  /* 0x0000000000007b1d */ /* 0x000fe20000010000 */
[----:B0-----:R-:W-:-:S02]  /*0270*/  IADD3 R2, P0, PT, R0, UR8, RZ ;  /* 0x0000000800027c10 */ /* 0x001fc4000ff1e0ff */
[----:B-1----:R-:W-:Y:S02]  /*0280*/  IADD3 R4, P1, PT, R5, UR8, RZ ;  /* 0x0000000805047c10 */ /* 0x002fe4000ff3e0ff */
[----:B------:R-:W-:Y:S02]  /*0290*/  IADD3.X R3, PT, PT, RZ, UR9, RZ, P0, !PT ;  /* 0x00000009ff037c10 */ /* 0x000fe400087fe4ff */
[----:B--2---:R-:W-:Y:S01]  /*02a0*/  IADD3 R6, P2, PT, R7, UR8, RZ ;  /* 0x0000000807067c10 */ /* 0x004fe2000ff5e0ff */
        /* <DEDUP_REMOVED lines=9> */
.L_x_20:
        /* <DEDUP_REMOVED lines=12> */
.L_x_45:


//--------------------- .text._Z6Hflip5PhS_jj     --------------------------
	.section	.text._Z6Hflip5PhS_jj,"ax",@progbits
	.align	128
        .global         _Z6Hflip5PhS_jj
        .type           _Z6Hflip5PhS_jj,@function
        .size           _Z6Hflip5PhS_jj,(.L_x_46 - _Z6Hflip5PhS_jj)
        .other          _Z6Hflip5PhS_jj,@"STO_CUDA_ENTRY STV_DEFAULT"
_Z6Hflip5PhS_jj:
.text._Z6Hflip5PhS_jj:
[----:B------:R-:W-:Y:S01]  /*0000*/  LDC R1, c[0x0][0x37c] ;  /* 0x0000df00ff017b82 */ /* 0x000fe20000000800 */
[----:B------:R-:W0:Y:S01]  /*0010*/  S2R R0, SR_CTAID.X ;  /* 0x0000000000007919 */ /* 0x000e220000002500 */
[----:B------:R-:W0:Y:S06]  /*0020*/  LDCU UR4, c[0x0][0x360] ;  /* 0x00006c00ff0477ac */ /* 0x000e2c0008000800 */
[----:B------:R-:W1:Y:S01]  /*0030*/  LDC R7, c[0x0][0x390] ;  /* 0x0000e400ff077b82 */ /* 0x000e620000000800 */
[----:B------:R-:W0:Y:S02]  /*0040*/  S2R R3, SR_TID.X ;  /* 0x0000000000037919 */ /* 0x000e240000002100 */
[----:B0-----:R-:W-:-:S04]  /*0050*/  IMAD R0, R0, UR4, R3 ;  /* 0x0000000400007c24 */ /* 0x001fc8000f8e0203 */
[----:B------:R-:W-:-:S05]  /*0060*/  IMAD.SHL.U32 R2, R0, 0x4, RZ ;  /* 0x0000000400027824 */ /* 0x000fca00078e00ff */
[----:B-1----:R-:W-:-:S13]  /*0070*/  ISETP.GE.U32.AND P0, PT, R2, R7, PT ;  /* 0x000000070200720c */ /* 0x002fda0003f06070 */
[----:B------:R-:W-:Y:S05]  /*0080*/  @P0 EXIT ;  /* 0x000000000000094d */ /* 0x000fea0003800000 */
[----:B------:R-:W0:Y:S01]  /*0090*/  S2R R3, SR_CTAID.Y ;  /* 0x0000000000037919 */ /* 0x000e220000002600 */
[----:B------:R-:W0:Y:S01]  /*00a0*/  LDC R4, c[0x0][0x394] ;  /* 0x0000e500ff047b82 */ /* 0x000e220000000800 */
[----:B------:R-:W-:Y:S01]  /*00b0*/  LOP3.LUT R2, RZ, R2, RZ, 0x33, !PT ;  /* 0x00000002ff027212 */ /* 0x000fe200078e33ff */
[----:B------:R-:W1:Y:S03]  /*00c0*/  LDCU.64 UR4, c[0x0][0x358] ;  /* 0x00006b00ff0477ac */ /* 0x000e660008000a00 */
[----:B------:R-:W-:Y:S01]  /*00d0*/  VIADDMNMX.U32 R2, R2, R7, 0x3, PT ;  /* 0x0000000302027446 */ /* 0x000fe20003800007 */
[----:B------:R-:W2:Y:S01]  /*00e0*/  LDCU.128 UR8, c[0x0][0x380] ;  /* 0x00007000ff0877ac */ /* 0x000ea20008000c00 */
[----:B0-----:R-:W-:-:S04]  /*00f0*/  IMAD R3, R3, R4, RZ ;  /* 0x0000000403037224 */ /* 0x001fc800078e02ff */
[--C-:B------:R-:W-:Y:S02]  /*0100*/  IMAD R5, R7, 0x3, R3.reuse ;  /* 0x0000000307057824 */ /* 0x100fe400078e0203 */
[C---:B------:R-:W-:Y:S02]  /*0110*/  IMAD R3, R0.reuse, 0xc, R3 ;  /* 0x0000000c00037824 */ /* 0x040fe400078e0203 */
[----:B------:R-:W-:Y:S02]  /*0120*/  IMAD R5, R0, -0xc, R5 ;  /* 0xfffffff400057824 */ /* 0x000fe400078e0205 */
[----:B------:R-:W-:Y:S01]  /*0130*/  IMAD.MOV R0, RZ, RZ, -R2 ;  /* 0x000000ffff007224 */ /* 0x000fe200078e0a02 */
[----:B------:R-:W-:Y:S01]  /*0140*/  IADD3 R13, PT, PT, R3, 0x1, RZ ;  /* 0x00000001030d7810 */ /* 0x000fe20007ffe0ff */
[----:B-12---:R-:W-:-:S07]  /*0150*/  VIADD R12, R5, 0xfffffffd ;  /* 0xfffffffd050c7836 */ /* 0x006fce0000000000 */
.L_x_21:
[----:B-1----:R-:W-:-:S05]  /*0160*/  VIADD R2, R13, 0xffffffff ;  /* 0xffffffff0d027836 */ /* 0x002fca0000000000 */
[----:B------:R-:W-:-:S04]  /*0170*/  IADD3 R2, P0, PT, R2, UR10, RZ ;  /* 0x0000000a02027c10 */ /* 0x000fc8000ff1e0ff */
[----:B------:R-:W-:-:S06]  /*0180*/  IADD3.X R3, PT, PT, RZ, UR11, RZ, P0, !PT ;  /* 0x0000000bff037c10 */ /* 0x000fcc00087fe4ff */
[----:B------:R-:W2:Y:S01]  /*0190*/  LDG.E.U8 R3, desc[UR4][R2.64] ;  /* 0x0000000402037981 */ /* 0x000ea2000c1e1100 */
[----:B------:R-:W-:Y:S02]  /*01a0*/  IADD3 R4, P0, PT, R12, UR8, RZ ;  /* 0x000000080c047c10 */ /* 0x000fe4000ff1e0ff */
[----:B------:R-:W-:-:S03]  /*01b0*/  IADD3 R6, P1, PT, R13, UR10, RZ ;  /* 0x0000000a0d067c10 */ /* 0x000fc6000ff3e0ff */
[----:B------:R-:W-:Y:S02]  /*01c0*/  IMAD.X R5, RZ, RZ, UR9, P0 ;  /* 0x00000009ff057e24 */ /* 0x000fe400080e06ff */
[----:B------:R-:W-:Y:S02]  /*01d0*/  IMAD.X R7, RZ, RZ, UR11, P1 ;  /* 0x0000000bff077e24 */ /* 0x000fe400088e06ff */
[----:B------:R-:W-:Y:S01]  /*01e0*/  VIADD R10, R13, 0x1 ;  /* 0x000000010d0a7836 */ /* 0x000fe20000000000 */
[----:B------:R-:W-:Y:S01]  /*01f0*/  IADD3 R8, PT, PT, R12, 0x1, RZ ;  /* 0x000000010c087810 */ /* 0x000fe20007ffe0ff */
[----:B--2---:R0:W-:Y:S04]  /*0200*/  STG.E.U8 desc[UR4][R4.64], R3 ;  /* 0x0000000304007986 */ /* 0x0041e8000c101104 */
[----:B------:R-:W2:Y:S01]  /*0210*/  LDG.E.U8 R7, desc[UR4][R6.64] ;  /* 0x0000000406077981 */ /* 0x000ea2000c1e1100 */
[----:B------:R-:W-:-:S02]  /*0220*/  IADD3 R10, P1, PT, R10, UR10, RZ ;  /* 0x0000000a0a0a7c10 */ /* 0x000fc4000ff3e0ff */
        /* <DEDUP_REMOVED lines=8> */
[----:B------:R-:W-:Y:S02]  /*02b0*/  IADD3 R0, PT, PT, R0, 0x1, RZ ;  /* 0x0000000100007810 */ /* 0x000fe40007ffe0ff */
[----:B------:R-:W-:Y:S01]  /*02c0*/  IADD3 R13, PT, PT, R13, 0x3, RZ ;  /* 0x000000030d0d7810 */ /* 0x000fe20007ffe0ff */
[----:B0-----:R-:W-:Y:S01]  /*02d0*/  IMAD.X R3, RZ, RZ, UR9, P0 ;  /* 0x00000009ff037e24 */ /* 0x001fe200080e06ff */
[----:B------:R-:W-:-:S04]  /*02e0*/  ISETP.NE.AND P0, PT, R0, 0x1, PT ;  /* 0x000000010000780c */ /* 0x000fc80003f05270 */
[----:B--2---:R1:W-:Y:S09]  /*02f0*/  STG.E.U8 desc[UR4][R2.64], R11 ;  /* 0x0000000b02007986 */ /* 0x0043f2000c101104 */
[----:B------:R-:W-:Y:S05]  /*0300*/  @P0 BRA `(.L_x_21) ;  /* 0xfffffffc00940947 */ /* 0x000fea000383ffff */
[----:B------:R-:W-:Y:S05]  /*0310*/  EXIT ;  /* 0x000000000000794d */ /* 0x000fea0003800000 */
.L_x_22:
        /* <DEDUP_REMOVED lines=14> */
.L_x_46:


//--------------------- .text._Z6Hflip4PhS_jj     --------------------------
	.section	.text._Z6Hflip4PhS_jj,"ax",@progbits
	.align	128
        .global         _Z6Hflip4PhS_jj
        .type           _Z6Hflip4PhS_jj,@function
        .size           _Z6Hflip4PhS_jj,(.L_x_47 - _Z6Hflip4PhS_jj)
        .other          _Z6Hflip4PhS_jj,@"STO_CUDA_ENTRY STV_DEFAULT"
_Z6Hflip4PhS_jj:
.text._Z6Hflip4PhS_jj:
        /* <DEDUP_REMOVED lines=10> */
[----:B------:R-:W1:Y:S07]  /*00a0*/  LDCU.128 UR8, c[0x0][0x380] ;  /* 0x00007000ff0877ac */ /* 0x000e6e0008000c00 */
[----:B------:R-:W0:Y:S02]  /*00b0*/  LDC R7, c[0x0][0x394] ;  /* 0x0000e500ff077b82 */ /* 0x000e240000000800 */
[----:B0-----:R-:W-:Y:S01]  /*00c0*/  IMAD R7, R7, UR4, RZ ;  /* 0x0000000407077c24 */ /* 0x001fe2000f8e02ff */
[----:B------:R-:W0:Y:S03]  /*00d0*/  LDCU.64 UR4, c[0x0][0x358] ;  /* 0x00006b00ff0477ac */ /* 0x000e260008000a00 */
[----:B------:R-:W-:-:S05]  /*00e0*/  IMAD R0, R0, 0x6, R7 ;  /* 0x0000000600007824 */ /* 0x000fca00078e0207 */
[----:B-1----:R-:W-:-:S05]  /*00f0*/  IADD3 R4, P0, PT, R0, UR10, RZ ;  /* 0x0000000a00047c10 */ /* 0x002fca000ff1e0ff */
[----:B------:R-:W-:-:S05]  /*0100*/  IMAD.X R5, RZ, RZ, UR11, P0 ;  /* 0x0000000bff057e24 */ /* 0x000fca00080e06ff */
[----:B0-----:R-:W2:Y:S01]  /*0110*/  LDG.E.U8 R13, desc[UR4][R4.64] ;  /* 0x00000004040d7981 */ /* 0x001ea2000c1e1100 */
[----:B------:R-:W-:Y:S02]  /*0120*/  LOP3.LUT R2, RZ, R3, RZ, 0x33, !PT ;  /* 0x00000003ff027212 */ /* 0x000fe400078e33ff */
[----:B------:R-:W-:-:S03]  /*0130*/  IADD3 R8, PT, PT, R0, 0x1, RZ ;  /* 0x0000000100087810 */ /* 0x000fc60007ffe0ff */
[----:B------:R-:W-:Y:S01]  /*0140*/  VIADD R2, R2, UR6 ;  /* 0x0000000602027c36 */ /* 0x000fe20008000000 */
[----:B------:R-:W-:-:S03]  /*0150*/  IADD3 R8, P1, PT, R8, UR10, RZ ;  /* 0x0000000a08087c10 */ /* 0x000fc6000ff3e0ff */
[----:B------:R-:W-:Y:S02]  /*0160*/  IMAD R2, R2, 0x3, R7 ;  /* 0x0000000302027824 */ /* 0x000fe400078e0207 */
[----:B------:R-:W-:-:S03]  /*0170*/  IMAD.X R9, RZ, RZ, UR11, P1 ;  /* 0x0000000bff097e24 */ /* 0x000fc600088e06ff */
[----:B------:R-:W-:-:S05]  /*0180*/  IADD3 R6, P0, PT, R2, UR8, RZ ;  /* 0x0000000802067c10 */ /* 0x000fca000ff1e0ff */
[----:B------:R-:W-:-:S05]  /*0190*/  IMAD.X R7, RZ, RZ, UR9, P0 ;  /* 0x00000009ff077e24 */ /* 0x000fca00080e06ff */
        /* <DEDUP_REMOVED lines=9> */
[----:B--2---:R1:W-:Y:S04]  /*0230*/  STG.E.U8 desc[UR4][R4.64], R9 ;  /* 0x0000000904007986 */ /* 0x0043e8000c101104 */
[----:B------:R-:W2:Y:S01]  /*0240*/  LDG.E.U8 R11, desc[UR4][R10.64] ;  /* 0x000000040a0b7981 */ /* 0x000ea2000c1e1100 */
[----:B------:R-:W-:Y:S01]  /*0250*/  VIADD R12, R2, 0x2 ;  /* 0x00000002020c7836 */ /* 0x000fe20000000000 */
[----:B------:R-:W-:-:S04]  /*0260*/  ISETP.GE.U32.AND P0, PT, R3, UR6, PT ;  /* 0x0000000603007c0c */ /* 0x000fc8000bf06070 */
[----:B0-----:R-:W-:-:S04]  /*0270*/  IADD3 R6, P1, PT, R12, UR8, RZ ;  /* 0x000000080c067c10 */ /* 0x001fc8000ff3e0ff */
[----:B------:R-:W-:-:S05]  /*0280*/  IADD3.X R7, PT, PT, RZ, UR9, RZ, P1, !PT ;  /* 0x00000009ff077c10 */ /* 0x000fca0008ffe4ff */
[----:B--2---:R1:W-:Y:S01]  /*0290*/  STG.E.U8 desc[UR4][R6.64], R11 ;  /* 0x0000000b06007986 */ /* 0x0043e2000c101104 */
[----:B------:R-:W-:Y:S05]  /*02a0*/  @P0 EXIT ;  /* 0x000000000000094d */ /* 0x000fea0003800000 */
[----:B-1----:R-:W-:-:S05]  /*02b0*/  VIADD R4, R0, 0x3 ;  /* 0x0000000300047836 */ /* 0x002fca0000000000 */
[----:B------:R-:W-:-:S05]  /*02c0*/  IADD3 R4, P0, PT, R4, UR10, RZ ;  /* 0x0000000a04047c10 */ /* 0x000fca000ff1e0ff */
[----:B------:R-:W-:-:S05]  /*02d0*/  IMAD.X R5, RZ, RZ, UR11, P0 ;  /* 0x0000000bff057e24 */ /* 0x000fca00080e06ff */
[----:B------:R-:W2:Y:S01]  /*02e0*/  LDG.E.U8 R3, desc[UR4][R4.64] ;  /* 0x0000000404037981 */ /* 0x000ea2000c1e1100 */
[----:B------:R-:W-:Y:S01]  /*02f0*/  IADD3 R6, PT, PT, R2, -0x3, RZ ;  /* 0xfffffffd02067810 */ /* 0x000fe20007ffe0ff */
[----:B------:R-:W-:-:S03]  /*0300*/  VIADD R8, R0, 0x4 ;  /* 0x0000000400087836 */ /* 0x000fc60000000000 */
[----:B------:R-:W-:Y:S02]  /*0310*/  IADD3 R6, P0, PT, R6, UR8, RZ ;  /* 0x0000000806067c10 */ /* 0x000fe4000ff1e0ff */
[----:B------:R-:W-:-:S03]  /*0320*/  IADD3 R8, P1, PT, R8, UR10, RZ ;  /* 0x0000000a08087c10 */ /* 0x000fc6000ff3e0ff */
[----:B------:R-:W-:Y:S01]  /*0330*/  IMAD.X R7, RZ, RZ, UR9, P0 ;  /* 0x00000009ff077e24 */ /* 0x000fe200080e06ff */
[----:B------:R-:W-:Y:S01]  /*0340*/  IADD3.X R9, PT, PT, RZ, UR11, RZ, P1, !PT ;  /* 0x0000000bff097c10 */ /* 0x000fe20008ffe4ff */
[----:B------:R-:W-:Y:S02]  /*0350*/  VIADD R10, R2, 0xfffffffe ;  /* 0xfffffffe020a7836 */ /* 0x000fe40000000000 */
[----:B------:R-:W-:Y:S01]  /*0360*/  VIADD R0, R0, 0x5 ;  /* 0x0000000500007836 */ /* 0x000fe20000000000 */
[----:B--2---:R0:W-:Y:S04]  /*0370*/  STG.E.U8 desc[UR4][R6.64], R3 ;  /* 0x0000000306007986 */ /* 0x0041e8000c101104 */
[----:B------:R-:W2:Y:S01]  /*0380*/  LDG.E.U8 R9, desc[UR4][R8.64] ;  /* 0x0000000408097981 */ /* 0x000ea2000c1e1100 */
[----:B------:R-:W-:-:S02]  /*0390*/  IADD3 R4, P0, PT, R10, UR8, RZ ;  /* 0x000000080a047c10 */ /* 0x000fc4000ff1e0ff */
[----:B------:R-:W-:Y:S02]  /*03a0*/  IADD3 R10, P1, PT, R0, UR10, RZ ;  /* 0x0000000a000a7c10 */ /* 0x000fe4000ff3e0ff */
[----:B------:R-:W-:-:S03]  /*03b0*/  IADD3.X R5, PT, PT, RZ, UR9, RZ, P0, !PT ;  /* 0x00000009ff057c10 */ /* 0x000fc600087fe4ff */
[----:B------:R-:W-:Y:S02]  /*03c0*/  IMAD.X R11, RZ, RZ, UR11, P1 ;  /* 0x0000000bff0b7e24 */ /* 0x000fe400088e06ff */
[----:B------:R-:W-:Y:S01]  /*03d0*/  VIADD R2, R2, 0xffffffff ;  /* 0xffffffff02027836 */ /* 0x000fe20000000000 */
[----:B--2---:R-:W-:Y:S04]  /*03e0*/  STG.E.U8 desc[UR4][R4.64], R9 ;  /* 0x0000000904007986 */ /* 0x004fe8000c101104 */
[----:B------:R-:W2:Y:S01]  /*03f0*/  LDG.E.U8 R11, desc[UR4][R10.64] ;  /* 0x000000040a0b7981 */ /* 0x000ea2000c1e1100 */
[----:B------:R-:W-:-:S04]  /*0400*/  IADD3 R2, P0, PT, R2, UR8, RZ ;  /* 0x0000000802027c10 */ /* 0x000fc8000ff1e0ff */
[----:B0-----:R-:W-:-:S05]  /*0410*/  IADD3.X R3, PT, PT, RZ, UR9, RZ, P0, !PT ;  /* 0x00000009ff037c10 */ /* 0x001fca00087fe4ff */
[----:B--2---:R-:W-:Y:S01]  /*0420*/  STG.E.U8 desc[UR4][R2.64], R11 ;  /* 0x0000000b02007986 */ /* 0x004fe2000c101104 */
[----:B------:R-:W-:Y:S05]  /*0430*/  EXIT ;  /* 0x000000000000794d */ /* 0x000fea0003800000 */
.L_x_23:
        /* <DEDUP_REMOVED lines=12> */
.L_x_47:


//--------------------- .text._Z6Hflip3PhS_jj     --------------------------
	.section	.text._Z6Hflip3PhS_jj,"ax",@progbits
	.align	128
        .global         _Z6Hflip3PhS_jj
        .type           _Z6Hflip3PhS_jj,@function
        .size           _Z6Hflip3PhS_jj,(.L_x_48 - _Z6Hflip3PhS_jj)
        .other          _Z6Hflip3PhS_jj,@"STO_CUDA_ENTRY STV_DEFAULT"
_Z6Hflip3PhS_jj:
.text._Z6Hflip3PhS_jj:
        /* <DEDUP_REMOVED lines=21> */
[----:B------:R-:W-:Y:S01]  /*0150*/  IMAD R0, R0, 0x3, R5 ;  /* 0x0000000300007824 */ /* 0x000fe200078e0205 */
        /* <DEDUP_REMOVED lines=18> */
.L_x_24:
        /* <DEDUP_REMOVED lines=16> */
.L_x_48:


//--------------------- .text._Z6Hflip2PhS_jjj    --------------------------
	.section	.text._Z6Hflip2PhS_jjj,"ax",@progbits
	.align	128
        .global         _Z6Hflip2PhS_jjj
        .type           _Z6Hflip2PhS_jjj,@function
        .size           _Z6Hflip2PhS_jjj,(.L_x_49 - _Z6Hflip2PhS_jjj)
        .other          _Z6Hflip2PhS_jjj,@"STO_CUDA_ENTRY STV_DEFAULT"
_Z6Hflip2PhS_jjj:
.text._Z6Hflip2PhS_jjj:
[----:B------:R-:W-:Y:S08]  /*0000*/  LDC R1, c[0x0][0x37c] ;  /* 0x0000df00ff017b82 */ /* 0x000ff00000000800 */
[----:B------:R-:W0:Y:S01]  /*0010*/  LDC.64 R2, c[0x0][0x390] ;  /* 0x0000e400ff027b82 */ /* 0x000e220000000a00 */
[----:B------:R-:W1:Y:S07]  /*0020*/  LDCU UR4, c[0x0][0x360] ;  /* 0x00006c00ff0477ac */ /* 0x000e6e0008000800 */
        /* <DEDUP_REMOVED lines=8> */
[----:B------:R-:W-:-:S04]  /*00b0*/  IMAD R7, R6, R3, RZ ;  /* 0x0000000306077224 */ /* 0x000fc800078e02ff */
[----:B------:R-:W-:Y:S02]  /*00c0*/  IMAD.HI.U32 R5, R5, R7, R4 ;  /* 0x0000000705057227 */ /* 0x000fe400078e0004 */
[----:B------:R-:W1:Y:S04]  /*00d0*/  S2R R4, SR_TID.X ;  /* 0x0000000000047919 */ /* 0x000e680000002100 */
[----:B--2---:R-:W-:-:S04]  /*00e0*/  IMAD.HI.U32 R5, R5, UR5, RZ ;  /* 0x0000000505057c27 */ /* 0x004fc8000f8e00ff */
        /* <DEDUP_REMOVED lines=11> */
[----:B------:R-:W-:-:S13]  /*01a0*/  ISETP.GE.U32.AND P0, PT, R3, R2, PT ;  /* 0x000000020300720c */ /* 0x000fda0003f06070 */
[----:B------:R-:W-:Y:S05]  /*01b0*/  @P0 EXIT ;  /* 0x000000000000094d */ /* 0x000fea0003800000 */
[----:B------:R-:W0:Y:S01]  /*01c0*/  LDCU UR4, c[0x0][0x398] ;  /* 0x00007300ff0477ac */ /* 0x000e220008000800 */
[----:B------:R-:W1:Y:S01]  /*01d0*/  LDCU.128 UR8, c[0x0][0x380] ;  /* 0x00007000ff0877ac */ /* 0x000e620008000c00 */
[----:B0-----:R-:W-:Y:S01]  /*01e0*/  IMAD R0, R5, UR4, RZ ;  /* 0x0000000405007c24 */ /* 0x001fe2000f8e02ff */
[----:B------:R-:W0:Y:S03]  /*01f0*/  LDCU.64 UR4, c[0x0][0x358] ;  /* 0x00006b00ff0477ac */ /* 0x000e260008000a00 */
[----:B------:R-:W-:-:S05]  /*0200*/  IMAD R8, R3, 0x3, R0 ;  /* 0x0000000303087824 */ /* 0x000fca00078e0200 */
[----:B-1----:R-:W-:-:S04]  /*0210*/  IADD3 R4, P0, PT, R8, UR10, RZ ;  /* 0x0000000a08047c10 */ /* 0x002fc8000ff1e0ff */
[----:B------:R-:W-:-:S05]  /*0220*/  IADD3.X R5, PT, PT, RZ, UR11, RZ, P0, !PT ;  /* 0x0000000bff057c10 */ /* 0x000fca00087fe4ff */
[----:B0-----:R-:W2:Y:S01]  /*0230*/  LDG.E.U8 R11, desc[UR4][R4.64] ;  /* 0x00000004040b7981 */ /* 0x001ea2000c1e1100 */
[----:B------:R-:W-:Y:S02]  /*0240*/  LOP3.LUT R3, RZ, R3, RZ, 0x33, !PT ;  /* 0x00000003ff037212 */ /* 0x000fe400078e33ff */
[----:B------:R-:W-:-:S03]  /*0250*/  IADD3 R6, PT, PT, R8, 0x1, RZ ;  /* 0x0000000108067810 */ /* 0x000fc60007ffe0ff */
[----:B------:R-:W-:Y:S01]  /*0260*/  IMAD.IADD R3, R3, 0x1, R2 ;  /* 0x0000000103037824 */ /* 0x000fe200078e0202 */
        /* <DEDUP_REMOVED lines=20> */
.L_x_25:
        /* <DEDUP_REMOVED lines=13> */
.L_x_49:


//--------------------- .text._Z5HflipPhS_j       --------------------------
	.section	.text._Z5HflipPhS_j,"ax",@progbits
	.align	128
        .global         _Z5HflipPhS_j
        .type           _Z5HflipPhS_j,@function
        .size           _Z5HflipPhS_j,(.L_x_50 - _Z5HflipPhS_j)
        .other          _Z5HflipPhS_j,@"STO_CUDA_ENTRY STV_DEFAULT"
_Z5HflipPhS_j:
.text._Z5HflipPhS_j:
        /* <DEDUP_REMOVED lines=8> */
[----:B------:R-:W0:Y:S02]  /*0080*/  F2I.FTZ.U32.TRUNC.NTZ R3, R3 ;  /* 0x0000000300037305 */ /* 0x000e24000021f000 */
[----:B0-----:R-:W-:-:S04]  /*0090*/  IMAD.MOV R2, RZ, RZ, -R3 ;  /* 0x000000ffff027224 */ /* 0x001fc800078e0a03 */
[----:B------:R-:W-:Y:S02]  /*00a0*/  IMAD R5, R2, R7, RZ ;  /* 0x0000000702057224 */ /* 0x000fe400078e02ff */
[----:B------:R-:W-:-:S05]  /*00b0*/  HFMA2 R2, -RZ, RZ, 0, 0 ;  /* 0x00000000ff027431 */ /* 0x000fca00000001ff */
[----:B------:R-:W-:Y:S01]  /*00c0*/  IMAD.HI.U32 R5, R3, R5, R2 ;  /* 0x0000000503057227 */ /* 0x000fe200078e0002 */
[----:B-1----:R-:W-:-:S05]  /*00d0*/  IADD3 R2, PT, PT, R7, -0x1, R0 ;  /* 0xffffffff07027810 */ /* 0x002fca0007ffe000 */
        /* <DEDUP_REMOVED lines=12> */
[----:B0-----:R-:W-:-:S06]  /*01a0*/  VIADD R2, R4, 0xffffffe ;  /* 0x0ffffffe04027836 */ /* 0x001fcc0000000000 */
[----:B------:R0:W1:Y:S02]  /*01b0*/  F2I.FTZ.U32.TRUNC.NTZ R3, R2 ;  /* 0x0000000200037305 */ /* 0x000064000021f000 */
[----:B0-----:R-:W-:Y:S02]  /*01c0*/  IMAD.MOV.U32 R2, RZ, RZ, RZ ;  /* 0x000000ffff027224 */ /* 0x001fe400078e00ff */
[----:B-1----:R-:W-:-:S05]  /*01d0*/  IMAD R6, R5, R3, RZ ;  /* 0x0000000305067224 */ /* 0x002fca00078e02ff */
[----:B------:R-:W-:-:S05]  /*01e0*/  IADD3 R9, PT, PT, -R6, RZ, RZ ;  /* 0x000000ff06097210 */ /* 0x000fca0007ffe1ff */
[----:B------:R-:W-:Y:S02]  /*01f0*/  IMAD.HI.U32 R3, R3, R9, R2 ;  /* 0x0000000903037227 */ /* 0x000fe400078e0002 */
[----:B------:R-:W0:Y:S04]  /*0200*/  S2R R2, SR_TID.X ;  /* 0x0000000000027919 */ /* 0x000e280000002100 */
        /* <DEDUP_REMOVED lines=15> */
[----:B------:R-:W0:Y:S03]  /*0300*/  LDCU.128 UR8, c[0x0][0x380] ;  /* 0x00007000ff0877ac */ /* 0x000e260008000c00 */
[----:B------:R-:W-:Y:S01]  /*0310*/  IMAD R2, R0, R7, 0x3 ;  /* 0x0000000300027424 */ /* 0x000fe200078e0207 */
[----:B------:R-:W1:Y:S04]  /*0320*/  LDCU.64 UR4, c[0x0][0x358] ;  /* 0x00006b00ff0477ac */ /* 0x000e680008000a00 */
[----:B------:R-:W-:-:S05]  /*0330*/  LOP3.LUT R2, R2, 0xfffffffc, RZ, 0xc0, !PT ;  /* 0xfffffffc02027812 */ /* 0x000fca00078ec0ff */
[----:B------:R-:W-:-:S04]  /*0340*/  IMAD R4, R3, R2, RZ ;  /* 0x0000000203047224 */ /* 0x000fc800078e02ff */
[----:B------:R-:W-:-:S05]  /*0350*/  IMAD R8, R5, 0x3, R4 ;  /* 0x0000000305087824 */ /* 0x000fca00078e0204 */
[----:B0-----:R-:W-:-:S04]  /*0360*/  IADD3 R2, P0, PT, R8, UR10, RZ ;  /* 0x0000000a08027c10 */ /* 0x001fc8000ff1e0ff */
[----:B------:R-:W-:-:S05]  /*0370*/  IADD3.X R3, PT, PT, RZ, UR11, RZ, P0, !PT ;  /* 0x0000000bff037c10 */ /* 0x000fca00087fe4ff */
[----:B-1----:R-:W2:Y:S01]  /*0380*/  LDG.E.U8 R11, desc[UR4][R2.64] ;  /* 0x00000004020b7981 */ /* 0x002ea2000c1e1100 */
        /* <DEDUP_REMOVED lines=23> */
.L_x_26:
        /* <DEDUP_REMOVED lines=16> */
.L_x_50:


//--------------------- .nv.shared.reserved.0     --------------------------
	.section	.nv.shared.reserved.0,"aw",@nobits
	.weak		__nv_reservedSMEM_offset_0_alias
	.size		__nv_reservedSMEM_offset_0_alias, 0, 64
	.other		__nv_reservedSMEM_offset_0_alias,@"STO_CUDA_RESERVED_SHARED STV_DEFAULT"
__nv_reservedSMEM_offset_0_alias:
	.zero		0
	.zero		64


//--------------------- .nv.shared._Z8PixCopy5PjS_j --------------------------
	.section	.nv.shared._Z8PixCopy5PjS_j,"aw",@nobits
	.sectionflags	@""
	.align	4
.nv.shared._Z8PixCopy5PjS_j:
	.zero		5120


//--------------------- .nv.shared._Z8PixCopy4PhS_j --------------------------
	.section	.nv.shared._Z8PixCopy4PhS_j,"aw",@nobits
	.sectionflags	@""
.nv.shared._Z8PixCopy4PhS_j:
	.zero		2048


//--------------------- .nv.shared._Z6Vflip8PjS_jj --------------------------
	.section	.nv.shared._Z6Vflip8PjS_jj,"aw",@nobits
	.sectionflags	@""
	.align	4
.nv.shared._Z6Vflip8PjS_jj:
	.zero		9216


//--------------------- .nv.shared._Z6Vflip7PjS_jj --------------------------
	.section	.nv.shared._Z6Vflip7PjS_jj,"aw",@nobits
	.sectionflags	@""
	.align	4
.nv.shared._Z6Vflip7PjS_jj:
	.zero		5120


//--------------------- .nv.shared._Z6Vflip6PhS_jjj --------------------------
	.section	.nv.shared._Z6Vflip6PhS_jjj,"aw",@nobits
	.sectionflags	@""
.nv.shared._Z6Vflip6PhS_jjj:
	.zero		4096


//--------------------- .nv.shared._Z6Hflip7PjS_j --------------------------
	.section	.nv.shared._Z6Hflip7PjS_j,"aw",@nobits
	.sectionflags	@""
	.align	4
.nv.shared._Z6Hflip7PjS_j:
	.zero		13312


//--------------------- .nv.shared._Z6Hflip6PhS_jj --------------------------
	.section	.nv.shared._Z6Hflip6PhS_jj,"aw",@nobits
	.sectionflags	@""
.nv.shared._Z6Hflip6PhS_jj:
	.zero		4096


//--------------------- .nv.constant0._Z8PixCopy7PjS_j --------------------------
	.section	.nv.constant0._Z8PixCopy7PjS_j,"a",@progbits
	.sectionflags	@""
	.align	4
.nv.constant0._Z8PixCopy7PjS_j:
	.zero		916


//--------------------- .nv.constant0._Z8PixCopy6PjS_j --------------------------
	.section	.nv.constant0._Z8PixCopy6PjS_j,"a",@progbits
	.sectionflags	@""
	.align	4
.nv.constant0._Z8PixCopy6PjS_j:
	.zero		916


//--------------------- .nv.constant0._Z8PixCopy5PjS_j --------------------------
	.section	.nv.constant0._Z8PixCopy5PjS_j,"a",@progbits
	.sectionflags	@""
	.align	4
.nv.constant0._Z8PixCopy5PjS_j:
	.zero		916


//--------------------- .nv.constant0._Z8PixCopy4PhS_j --------------------------
	.section	.nv.constant0._Z8PixCopy4PhS_j,"a",@progbits
	.sectionflags	@""
	.align	4
.nv.constant0._Z8PixCopy4PhS_j:
	.zero		916


//--------------------- .nv.constant0._Z8PixCopy3PhS_j --------------------------
	.section	.nv.constant0._Z8PixCopy3PhS_j,"a",@progbits
	.sectionflags	@""
	.align	4
.nv.constant0._Z8PixCopy3PhS_j:
	.zero		916


//--------------------- .nv.constant0._Z8PixCopy2PhS_j --------------------------
	.section	.nv.constant0._Z8PixCopy2PhS_j,"a",@progbits
	.sectionflags	@""
	.align	4
.nv.constant0._Z8PixCopy2PhS_j:
	.zero		916


//--------------------- .nv.constant0._Z7PixCopyPhS_j --------------------------
	.section	.nv.constant0._Z7PixCopyPhS_j,"a",@progbits
	.sectionflags	@""
	.align	4
.nv.constant0._Z7PixCopyPhS_j:
	.zero		916


//--------------------- .nv.constant0._Z6Vflip9PjS_jj --------------------------
	.section	.nv.constant0._Z6Vflip9PjS_jj,"a",@progbits
	.sectionflags	@""
	.align	4
.nv.constant0._Z6Vflip9PjS_jj:
	.zero		920


//--------------------- .nv.constant0._Z6Vflip8PjS_jj --------------------------
	.section	.nv.constant0._Z6Vflip8PjS_jj,"a",@progbits
	.sectionflags	@""
	.align	4
.nv.constant0._Z6Vflip8PjS_jj:
	.zero		920


//--------------------- .nv.constant0._Z6Vflip7PjS_jj --------------------------
	.section	.nv.constant0._Z6Vflip7PjS_jj,"a",@progbits
	.sectionflags	@""
	.align	4
.nv.constant0._Z6Vflip7PjS_jj:
	.zero		920


//--------------------- .nv.constant0._Z6Vflip6PhS_jjj --------------------------
	.section	.nv.constant0._Z6Vflip6PhS_jjj,"a",@progbits
	.sectionflags	@""
	.align	4
.nv.constant0._Z6Vflip6PhS_jjj:
	.zero		924


//--------------------- .nv.constant0._Z6Vflip5PhS_jjj --------------------------
	.section	.nv.constant0._Z6Vflip5PhS_jjj,"a",@progbits
	.sectionflags	@""
	.align	4
.nv.constant0._Z6Vflip5PhS_jjj:
	.zero		924


//--------------------- .nv.constant0._Z6Vflip4PhS_jjj --------------------------
	.section	.nv.constant0._Z6Vflip4PhS_jjj,"a",@progbits
	.sectionflags	@""
	.align	4
.nv.constant0._Z6Vflip4PhS_jjj:
	.zero		924


//--------------------- .nv.constant0._Z6Vflip3PhS_jjj --------------------------
	.section	.nv.constant0._Z6Vflip3PhS_jjj,"a",@progbits
	.sectionflags	@""
	.align	4
.nv.constant0._Z6Vflip3PhS_jjj:
	.zero		924


//--------------------- .nv.constant0._Z6Vflip2PhS_jjjj --------------------------
	.section	.nv.constant0._Z6Vflip2PhS_jjjj,"a",@progbits
	.sectionflags	@""
	.align	4
.nv.constant0._Z6Vflip2PhS_jjjj:
	.zero		928


//--------------------- .nv.constant0._Z5VflipPhS_jj --------------------------
	.section	.nv.constant0._Z5VflipPhS_jj,"a",@progbits
	.sectionflags	@""
	.align	4
.nv.constant0._Z5VflipPhS_jj:
	.zero		920


//--------------------- .nv.constant0._Z6Hflip8PjS_j --------------------------
	.section	.nv.constant0._Z6Hflip8PjS_j,"a",@progbits
	.sectionflags	@""
	.align	4
.nv.constant0._Z6Hflip8PjS_j:
	.zero		916


//--------------------- .nv.constant0._Z6Hflip7PjS_j --------------------------
	.section	.nv.constant0._Z6Hflip7PjS_j,"a",@progbits
	.sectionflags	@""
	.align	4
.nv.constant0._Z6Hflip7PjS_j:
	.zero		916


//--------------------- .nv.constant0._Z6Hflip6PhS_jj --------------------------
	.section	.nv.constant0._Z6Hflip6PhS_jj,"a",@progbits
	.sectionflags	@""
	.align	4
.nv.constant0._Z6Hflip6PhS_jj:
	.zero		920


//--------------------- .nv.constant0._Z6Hflip5PhS_jj --------------------------
	.section	.nv.constant0._Z6Hflip5PhS_jj,"a",@progbits
	.sectionflags	@""
	.align	4
.nv.constant0._Z6Hflip5PhS_jj:
	.zero		920


//--------------------- .nv.constant0._Z6Hflip4PhS_jj --------------------------
	.section	.nv.constant0._Z6Hflip4PhS_jj,"a",@progbits
	.sectionflags	@""
	.align	4
.nv.constant0._Z6Hflip4PhS_jj:
	.zero		920


//--------------------- .nv.constant0._Z6Hflip3PhS_jj --------------------------
	.section	.nv.constant0._Z6Hflip3PhS_jj,"a",@progbits
	.sectionflags	@""
	.align	4
.nv.constant0._Z6Hflip3PhS_jj:
	.zero		920


//--------------------- .nv.constant0._Z6Hflip2PhS_jjj --------------------------
	.section	.nv.constant0._Z6Hflip2PhS_jjj,"a",@progbits
	.sectionflags	@""
	.align	4
.nv.constant0._Z6Hflip2PhS_jjj:
	.zero		924


//--------------------- .nv.constant0._Z5HflipPhS_j --------------------------
	.section	.nv.constant0._Z5HflipPhS_j,"a",@progbits
	.sectionflags	@""
	.align	4
.nv.constant0._Z5HflipPhS_j:
	.zero		916


//--------------------- SYMBOLS --------------------------

	.type		.nv.reservedSmem.offset0,@object
	.size		.nv.reservedSmem.offset0,0x4
	.type		.nv.reservedSmem.cap,@object
	.size		.nv.reservedSmem.cap,0x4
